	.target	sm_90a

	.elftype	@"ET_EXEC"


//--------------------- .note.nv.tkinfo           --------------------------
	.section	.note.nv.tkinfo,"",@"SHT_NOTE"
	.sectionflags	@"SHF_NOTE_NV_TKINFO"
	.tkinfo
        /*0018*/ 	.word	0x00000002
        /*0030*/ 	.string	""
        /*0030*/ 	.string	"ptxas"
        /*0030*/ 	.string	"Cuda compilation tools, release 13.0, V13.0.88"
        /*0030*/ 	.string	"Build cuda_13.0.r13.0/compiler.36424714_0"
        /*0030*/ 	.string	"-arch sm_90a -m 64 "



//--------------------- .note.nv.cuinfo           --------------------------
	.section	.note.nv.cuinfo,"",@"SHT_NOTE"
	.sectionflags	@"SHF_NOTE_NV_CUINFO"
        /*0018*/ 	.short	0x0002
        /*001a*/ 	.short	0x005a
        /*001c*/ 	.short	0x0082
	.zero		2


//--------------------- .nv.info                  --------------------------
	.section	.nv.info,"",@"SHT_CUDA_INFO"
	.align	4


	//----- nvinfo : EIATTR_REGCOUNT
	.align		4
        /*0000*/ 	.byte	0x04, 0x2f
        /*0002*/ 	.short	(.L_12 - .L_11)
	.align		4
.L_11:
        /*0004*/ 	.word	index@(_ZN7cutlass13device_kernelINS_4conv6kernel13ConvUniversalINS1_16ConvProblemShapeILNS1_8OperatorE1ELi3EEENS1_10collective14CollectiveConvINS1_46MainloopSm90TmaGmmaWarpSpecializedImplicitGemmILS5_1ELi5ELi3EN4cute5tupleIJNSA_1CILi1EEESD_SD_EEENS1_36KernelImplicitTmaWarpSpecializedSm90ELi1EEENSB_IJNSC_ILi256EEENSC_ILi64EEENSB_IJSI_EEEEEENS_6half_tESL_NSA_8TiledMMAINSA_8MMA_AtomIJNSA_4SM904GMMA25MMA_64x64x16_F32F16F16_SSILNSP_5MajorE0ELSR_1ELNSP_7ScaleInE1ELSS_1EEEEEENSA_6LayoutISE_NSB_IJNSC_ILi0EEESW_SW_EEEEENSB_IJNSA_10UnderscoreESZ_SZ_EEEEENS7_6detail26Sm90ImplicitGemmTileTraitsINSA_20SM90_TMA_LOAD_IM2COLENSA_14ComposedLayoutINSA_7SwizzleILi3ELi4ELi3EEENSA_18smem_ptr_flag_bitsILi16EEENSV_INSB_IJNSB_IJNSC_ILi8EEENSC_ILi32EEEEEENSB_IJSI_SD_EEENSB_IJSD_NSC_ILi5EEEEEEEEENSB_IJNSB_IJSI_NSC_ILi512EEEEEENSB_IJSD_SW_EEENSB_IJSW_NSC_ILi16384EEEEEEEEEEEEEvEENS13_INSA_13SM90_TMA_LOADENS15_IS17_S19_NSV_INSB_IJS1D_NSB_IJS1A_S1A_EEES1F_EEENSB_IJS1J_S1I_NSB_IJSW_NSC_ILi4096EEEEEEEEEEEEEvEEEENS_8epilogue10collective6detail29Sm90TmaWarpSpecializedAdapterINS21_15DefaultEpilogueISL_NSB_IJNSB_IJllllEEESD_SW_EEES26_NS20_6thread17LinearCombinationISL_Li1EffLNS27_9ScaleType4KindE0ELNS_15FloatRoundStyleE2ESL_EENS_4gemm15EpilogueDefaultEEEEEvvEEEEvNT_6ParamsE)
        /*0008*/ 	.word	0x0000009a


	//----- nvinfo : EIATTR_FRAME_SIZE
	.align		4
.L_12:
        /*000c*/ 	.byte	0x04, 0x11
        /*000e*/ 	.short	(.L_14 - .L_13)
	.align		4
.L_13:
        /*0010*/ 	.word	index@(_ZN7cutlass13device_kernelINS_4conv6kernel13ConvUniversalINS1_16ConvProblemShapeILNS1_8OperatorE1ELi3EEENS1_10collective14CollectiveConvINS1_46MainloopSm90TmaGmmaWarpSpecializedImplicitGemmILS5_1ELi5ELi3EN4cute5tupleIJNSA_1CILi1EEESD_SD_EEENS1_36KernelImplicitTmaWarpSpecializedSm90ELi1EEENSB_IJNSC_ILi256EEENSC_ILi64EEENSB_IJSI_EEEEEENS_6half_tESL_NSA_8TiledMMAINSA_8MMA_AtomIJNSA_4SM904GMMA25MMA_64x64x16_F32F16F16_SSILNSP_5MajorE0ELSR_1ELNSP_7ScaleInE1ELSS_1EEEEEENSA_6LayoutISE_NSB_IJNSC_ILi0EEESW_SW_EEEEENSB_IJNSA_10UnderscoreESZ_SZ_EEEEENS7_6detail26Sm90ImplicitGemmTileTraitsINSA_20SM90_TMA_LOAD_IM2COLENSA_14ComposedLayoutINSA_7SwizzleILi3ELi4ELi3EEENSA_18smem_ptr_flag_bitsILi16EEENSV_INSB_IJNSB_IJNSC_ILi8EEENSC_ILi32EEEEEENSB_IJSI_SD_EEENSB_IJSD_NSC_ILi5EEEEEEEEENSB_IJNSB_IJSI_NSC_ILi512EEEEEENSB_IJSD_SW_EEENSB_IJSW_NSC_ILi16384EEEEEEEEEEEEEvEENS13_INSA_13SM90_TMA_LOADENS15_IS17_S19_NSV_INSB_IJS1D_NSB_IJS1A_S1A_EEES1F_EEENSB_IJS1J_S1I_NSB_IJSW_NSC_ILi4096EEEEEEEEEEEEEvEEEENS_8epilogue10collective6detail29Sm90TmaWarpSpecializedAdapterINS21_15DefaultEpilogueISL_NSB_IJNSB_IJllllEEESD_SW_EEES26_NS20_6thread17LinearCombinationISL_Li1EffLNS27_9ScaleType4KindE0ELNS_15FloatRoundStyleE2ESL_EENS_4gemm15EpilogueDefaultEEEEEvvEEEEvNT_6ParamsE)
        /*0014*/ 	.word	0x00000000


	//----- nvinfo : EIATTR_MIN_STACK_SIZE
	.align		4
.L_14:
        /*0018*/ 	.byte	0x04, 0x12
        /*001a*/ 	.short	(.L_16 - .L_15)
	.align		4
.L_15:
        /*001c*/ 	.word	index@(_ZN7cutlass13device_kernelINS_4conv6kernel13ConvUniversalINS1_16ConvProblemShapeILNS1_8OperatorE1ELi3EEENS1_10collective14CollectiveConvINS1_46MainloopSm90TmaGmmaWarpSpecializedImplicitGemmILS5_1ELi5ELi3EN4cute5tupleIJNSA_1CILi1EEESD_SD_EEENS1_36KernelImplicitTmaWarpSpecializedSm90ELi1EEENSB_IJNSC_ILi256EEENSC_ILi64EEENSB_IJSI_EEEEEENS_6half_tESL_NSA_8TiledMMAINSA_8MMA_AtomIJNSA_4SM904GMMA25MMA_64x64x16_F32F16F16_SSILNSP_5MajorE0ELSR_1ELNSP_7ScaleInE1ELSS_1EEEEEENSA_6LayoutISE_NSB_IJNSC_ILi0EEESW_SW_EEEEENSB_IJNSA_10UnderscoreESZ_SZ_EEEEENS7_6detail26Sm90ImplicitGemmTileTraitsINSA_20SM90_TMA_LOAD_IM2COLENSA_14ComposedLayoutINSA_7SwizzleILi3ELi4ELi3EEENSA_18smem_ptr_flag_bitsILi16EEENSV_INSB_IJNSB_IJNSC_ILi8EEENSC_ILi32EEEEEENSB_IJSI_SD_EEENSB_IJSD_NSC_ILi5EEEEEEEEENSB_IJNSB_IJSI_NSC_ILi512EEEEEENSB_IJSD_SW_EEENSB_IJSW_NSC_ILi16384EEEEEEEEEEEEEvEENS13_INSA_13SM90_TMA_LOADENS15_IS17_S19_NSV_INSB_IJS1D_NSB_IJS1A_S1A_EEES1F_EEENSB_IJS1J_S1I_NSB_IJSW_NSC_ILi4096EEEEEEEEEEEEEvEEEENS_8epilogue10collective6detail29Sm90TmaWarpSpecializedAdapterINS21_15DefaultEpilogueISL_NSB_IJNSB_IJllllEEESD_SW_EEES26_NS20_6thread17LinearCombinationISL_Li1EffLNS27_9ScaleType4KindE0ELNS_15FloatRoundStyleE2ESL_EENS_4gemm15EpilogueDefaultEEEEEvvEEEEvNT_6ParamsE)
        /*0020*/ 	.word	0x00000000
.L_16:


//--------------------- .nv.compat                --------------------------
	.section	.nv.compat,"",@"SHT_CUDA_COMPAT_INFO"
	.align	4
        /*0000*/ 	.byte	0x02, 0x09, 0x01, 0x00, 0x02, 0x02, 0x04, 0x00, 0x02, 0x05, 0x05, 0x00, 0x03, 0x07, 0x01, 0x01
        /*0010*/ 	.byte	0x02, 0x03, 0x01, 0x00, 0x02, 0x06, 0x01, 0x00, 0x04, 0x0b, 0x08, 0x00, 0x00, 0x00, 0x00, 0x00
        /*0020*/ 	.byte	0x00, 0x00, 0x00, 0x00


//--------------------- .nv.info._ZN7cutlass13device_kernelINS_4conv6kernel13ConvUniversalINS1_16ConvProblemShapeILNS1_8OperatorE1ELi3EEENS1_10collective14CollectiveConvINS1_46MainloopSm90TmaGmmaWarpSpecializedImplicitGemmILS5_1ELi5ELi3EN4cute5tupleIJNSA_1CILi1EEESD_SD_EEENS1_36KernelImplicitTmaWarpSpecializedSm90ELi1EEENSB_IJNSC_ILi256EEENSC_ILi64EEENSB_IJSI_EEEEEENS_6half_tESL_NSA_8TiledMMAINSA_8MMA_AtomIJNSA_4SM904GMMA25MMA_64x64x16_F32F16F16_SSILNSP_5MajorE0ELSR_1ELNSP_7ScaleInE1ELSS_1EEEEEENSA_6LayoutISE_NSB_IJNSC_ILi0EEESW_SW_EEEEENSB_IJNSA_10UnderscoreESZ_SZ_EEEEENS7_6detail26Sm90ImplicitGemmTileTraitsINSA_20SM90_TMA_LOAD_IM2COLENSA_14ComposedLayoutINSA_7SwizzleILi3ELi4ELi3EEENSA_18smem_ptr_flag_bitsILi16EEENSV_INSB_IJNSB_IJNSC_ILi8EEENSC_ILi32EEEEEENSB_IJSI_SD_EEENSB_IJSD_NSC_ILi5EEEEEEEEENSB_IJNSB_IJSI_NSC_ILi512EEEEEENSB_IJSD_SW_EEENSB_IJSW_NSC_ILi16384EEEEEEEEEEEEEvEENS13_INSA_13SM90_TMA_LOADENS15_IS17_S19_NSV_INSB_IJS1D_NSB_IJS1A_S1A_EEES1F_EEENSB_IJS1J_S1I_NSB_IJSW_NSC_ILi4096EEEEEEEEEEEEEvEEEENS_8epilogue10collective6detail29Sm90TmaWarpSpecializedAdapterINS21_15DefaultEpilogueISL_NSB_IJNSB_IJllllEEESD_SW_EEES26_NS20_6thread17LinearCombinationISL_Li1EffLNS27_9ScaleType4KindE0ELNS_15FloatRoundStyleE2ESL_EENS_4gemm15EpilogueDefaultEEEEEvvEEEEvNT_6ParamsE --------------------------
	.section	.nv.info._ZN7cutlass13device_kernelINS_4conv6kernel13ConvUniversalINS1_16ConvProblemShapeILNS1_8OperatorE1ELi3EEENS1_10collective14CollectiveConvINS1_46MainloopSm90TmaGmmaWarpSpecializedImplicitGemmILS5_1ELi5ELi3EN4cute5tupleIJNSA_1CILi1EEESD_SD_EEENS1_36KernelImplicitTmaWarpSpecializedSm90ELi1EEENSB_IJNSC_ILi256EEENSC_ILi64EEENSB_IJSI_EEEEEENS_6half_tESL_NSA_8TiledMMAINSA_8MMA_AtomIJNSA_4SM904GMMA25MMA_64x64x16_F32F16F16_SSILNSP_5MajorE0ELSR_1ELNSP_7ScaleInE1ELSS_1EEEEEENSA_6LayoutISE_NSB_IJNSC_ILi0EEESW_SW_EEEEENSB_IJNSA_10UnderscoreESZ_SZ_EEEEENS7_6detail26Sm90ImplicitGemmTileTraitsINSA_20SM90_TMA_LOAD_IM2COLENSA_14ComposedLayoutINSA_7SwizzleILi3ELi4ELi3EEENSA_18smem_ptr_flag_bitsILi16EEENSV_INSB_IJNSB_IJNSC_ILi8EEENSC_ILi32EEEEEENSB_IJSI_SD_EEENSB_IJSD_NSC_ILi5EEEEEEEEENSB_IJNSB_IJSI_NSC_ILi512EEEEEENSB_IJSD_SW_EEENSB_IJSW_NSC_ILi16384EEEEEEEEEEEEEvEENS13_INSA_13SM90_TMA_LOADENS15_IS17_S19_NSV_INSB_IJS1D_NSB_IJS1A_S1A_EEES1F_EEENSB_IJS1J_S1I_NSB_IJSW_NSC_ILi4096EEEEEEEEEEEEEvEEEENS_8epilogue10collective6detail29Sm90TmaWarpSpecializedAdapterINS21_15DefaultEpilogueISL_NSB_IJNSB_IJllllEEESD_SW_EEES26_NS20_6thread17LinearCombinationISL_Li1EffLNS27_9ScaleType4KindE0ELNS_15FloatRoundStyleE2ESL_EENS_4gemm15EpilogueDefaultEEEEEvvEEEEvNT_6ParamsE,"",@"SHT_CUDA_INFO"
	.sectionflags	@""
	.align	4


	//----- nvinfo : EIATTR_CUDA_API_VERSION
	.align		4
        /*0000*/ 	.byte	0x04, 0x37
        /*0002*/ 	.short	(.L_18 - .L_17)
.L_17:
        /*0004*/ 	.word	0x00000082


	//----- nvinfo : EIATTR_KPARAM_INFO
	.align		4
.L_18:
        /*0008*/ 	.byte	0x04, 0x17
        /*000a*/ 	.short	(.L_20 - .L_19)
.L_19:
        /*000c*/ 	.word	0x00000000
        /*0010*/ 	.short	0x0000
        /*0012*/ 	.short	0x0070
        /*0014*/ 	.byte	0x00, 0xf0, 0x01, 0x10


	//----- nvinfo : EIATTR_SPARSE_MMA_MASK
	.align		4
.L_20:
        /*0018*/ 	.byte	0x03, 0x50
        /*001a*/ 	.short	0x0000


	//----- nvinfo : EIATTR_MAXREG_COUNT
	.align		4
        /*001c*/ 	.byte	0x03, 0x1b
        /*001e*/ 	.short	0x00ff


	//----- nvinfo : EIATTR_NUM_BARRIERS
	.align		4
        /*0020*/ 	.byte	0x02, 0x4c
        /*0022*/ 	.byte	0x01
	.zero		1


	//----- nvinfo : EIATTR_MERCURY_ISA_VERSION
	.align		4
        /*0024*/ 	.byte	0x03, 0x5f
        /*0026*/ 	.short	0x0101


	//----- nvinfo : EIATTR_COOP_GROUP_MASK_REGIDS
	.align		4
        /*0028*/ 	.byte	0x04, 0x29
        /*002a*/ 	.short	(.L_22 - .L_21)


	//   ....[0]....
.L_21:
        /*002c*/ 	.word	0xffffffff


	//   ....[1]....
        /*0030*/ 	.word	0xffffffff


	//   ....[2]....
        /*0034*/ 	.word	0xffffffff


	//----- nvinfo : EIATTR_COOP_GROUP_INSTR_OFFSETS
	.align		4
.L_22:
        /*0038*/ 	.byte	0x04, 0x28
        /*003a*/ 	.short	(.L_24 - .L_23)


	//   ....[0]....
.L_23:
        /*003c*/ 	.word	0x00000060


	//   ....[1]....
        /*0040*/ 	.word	0x00000070


	//   ....[2]....
        /*0044*/ 	.word	0x00000130


	//----- nvinfo : EIATTR_MBARRIER_INSTR_OFFSETS
	.align		4
.L_24:
        /*0048*/ 	.byte	0x04, 0x39
        /*004a*/ 	.short	(.L_26 - .L_25)


	//   ....[0]....
.L_25:
        /*004c*/ 	.word	0x00000250
        /*0050*/ 	.word	0x000000ff
        /*0054*/ 	.word	0x00032000
        /*0058*/ 	.short	0x0100
        /*005a*/ 	.byte	0x08
	.zero		1


	//   ....[1]....
        /*005c*/ 	.word	0x00000260
        /*0060*/ 	.word	0x000000ff
        /*0064*/ 	.word	0x00032028
        /*0068*/ 	.short	0x0100
        /*006a*/ 	.byte	0x08
	.zero		1


	//   ....[2]....
        /*006c*/ 	.word	0x00000270
        /*0070*/ 	.word	0x000000ff
        /*0074*/ 	.word	0x00032008
        /*0078*/ 	.short	0x0100
        /*007a*/ 	.byte	0x08
	.zero		1


	//   ....[3]....
        /*007c*/ 	.word	0x00000280
        /*0080*/ 	.word	0x000000ff
        /*0084*/ 	.word	0x00032030
        /*0088*/ 	.short	0x0100
        /*008a*/ 	.byte	0x08
	.zero		1


	//   ....[4]....
        /*008c*/ 	.word	0x00000290
        /*0090*/ 	.word	0x000000ff
        /*0094*/ 	.word	0x00032010
        /*0098*/ 	.short	0x0100
        /*009a*/ 	.byte	0x08
	.zero		1


	//   ....[5]....
        /*009c*/ 	.word	0x000002a0
        /*00a0*/ 	.word	0x000000ff
        /*00a4*/ 	.word	0x00032038
        /*00a8*/ 	.short	0x0100
        /*00aa*/ 	.byte	0x08
	.zero		1


	//   ....[6]....
        /*00ac*/ 	.word	0x000002b0
        /*00b0*/ 	.word	0x000000ff
        /*00b4*/ 	.word	0x00032018
        /*00b8*/ 	.short	0x0100
        /*00ba*/ 	.byte	0x08
	.zero		1


	//   ....[7]....
        /*00bc*/ 	.word	0x000002c0
        /*00c0*/ 	.word	0x000000ff
        /*00c4*/ 	.word	0x00032040
        /*00c8*/ 	.short	0x0100
        /*00ca*/ 	.byte	0x08
	.zero		1


	//   ....[8]....
        /*00cc*/ 	.word	0x000002d0
        /*00d0*/ 	.word	0x000000ff
        /*00d4*/ 	.word	0x00032020
        /*00d8*/ 	.short	0x0100
        /*00da*/ 	.byte	0x08
	.zero		1


	//   ....[9]....
        /*00dc*/ 	.word	0x000002e0
        /*00e0*/ 	.word	0x000000ff
        /*00e4*/ 	.word	0x00032048
        /*00e8*/ 	.short	0x0100
        /*00ea*/ 	.byte	0x08
	.zero		1


	//   ....[10]....
        /*00ec*/ 	.word	0x00000ba0
        /*00f0*/ 	.word	0x00000004
        /*00f4*/ 	.word	0x00032000
        /*00f8*/ 	.short	0x010a
        /*00fa*/ 	.byte	0x3f
	.zero		1


	//   ....[11]....
        /*00fc*/ 	.word	0x00001220
        /*0100*/ 	.word	0x00000006
        /*0104*/ 	.word	0x00032000
        /*0108*/ 	.short	0x010a
        /*010a*/ 	.byte	0x3f
	.zero		1


	//   ....[12]....
        /*010c*/ 	.word	0x00001750
        /*0110*/ 	.word	0x000000ff
        /*0114*/ 	.word	0x00000000
        /*0118*/ 	.short	0x0101
        /*011a*/ 	.byte	0x09
	.zero		1


	//   ....[13]....
        /*011c*/ 	.word	0x00001940
        /*0120*/ 	.word	0x00000004
        /*0124*/ 	.word	0x00000000
        /*0128*/ 	.short	0x0101
        /*012a*/ 	.byte	0x3f
	.zero		1


	//   ....[14]....
        /*012c*/ 	.word	0x0000c010
        /*0130*/ 	.word	0x00000011
        /*0134*/ 	.word	0x00032028
        /*0138*/ 	.short	0x010a
        /*013a*/ 	.byte	0x3f
	.zero		1


	//   ....[15]....
        /*013c*/ 	.word	0x0000c800
        /*0140*/ 	.word	0x00000004
        /*0144*/ 	.word	0x00000000
        /*0148*/ 	.short	0x010a
        /*014a*/ 	.byte	0x3f
	.zero		1


	//   ....[16]....
        /*014c*/ 	.word	0x0000c8b0
        /*0150*/ 	.word	0x00000000
        /*0154*/ 	.word	0x00000000
        /*0158*/ 	.short	0x010a
        /*015a*/ 	.byte	0x3f
	.zero		1


	//   ....[17]....
        /*015c*/ 	.word	0x0000c960
        /*0160*/ 	.word	0x00000000
        /*0164*/ 	.word	0x00000000
        /*0168*/ 	.short	0x010a
        /*016a*/ 	.byte	0x3f
	.zero		1


	//   ....[18]....
        /*016c*/ 	.word	0x0000ca10
        /*0170*/ 	.word	0x00000000
        /*0174*/ 	.word	0x00000000
        /*0178*/ 	.short	0x010a
        /*017a*/ 	.byte	0x3f
	.zero		1


	//   ....[19]....
        /*017c*/ 	.word	0x0000cac0
        /*0180*/ 	.word	0x00000002
        /*0184*/ 	.word	0x00000000
        /*0188*/ 	.short	0x010a
        /*018a*/ 	.byte	0x3f
	.zero		1


	//----- nvinfo : EIATTR_NUM_MBARRIERS
	.align		4
.L_26:
        /*018c*/ 	.byte	0x03, 0x38
        /*018e*/ 	.short	0x000a


	//----- nvinfo : EIATTR_EXIT_INSTR_OFFSETS
	.align		4
        /*0190*/ 	.byte	0x04, 0x1c
        /*0192*/ 	.short	(.L_28 - .L_27)


	//   ....[0]....
.L_27:
        /*0194*/ 	.word	0x000006d0


	//   ....[1]....
        /*0198*/ 	.word	0x00001a90


	//   ....[2]....
        /*019c*/ 	.word	0x00008b30


	//   ....[3]....
        /*01a0*/ 	.word	0x00008b70


	//   ....[4]....
        /*01a4*/ 	.word	0x0000bdc0


	//   ....[5]....
        /*01a8*/ 	.word	0x0000be00


	//   ....[6]....
        /*01ac*/ 	.word	0x0000be20


	//   ....[7]....
        /*01b0*/ 	.word	0x0000c6f0


	//   ....[8]....
        /*01b4*/ 	.word	0x0000caf0


	//----- nvinfo : EIATTR_MAX_THREADS
	.align		4
.L_28:
        /*01b8*/ 	.byte	0x04, 0x05
        /*01ba*/ 	.short	(.L_30 - .L_29)
.L_29:
        /*01bc*/ 	.word	0x00000100
        /*01c0*/ 	.word	0x00000001
        /*01c4*/ 	.word	0x00000001


	//----- nvinfo : EIATTR_CRS_STACK_SIZE
	.align		4
.L_30:
        /*01c8*/ 	.byte	0x04, 0x1e
        /*01ca*/ 	.short	(.L_32 - .L_31)
.L_31:
        /*01cc*/ 	.word	0x00000000


	//----- nvinfo : EIATTR_CBANK_PARAM_SIZE
	.align		4
.L_32:
        /*01d0*/ 	.byte	0x03, 0x19
        /*01d2*/ 	.short	0x0470


	//----- nvinfo : EIATTR_PARAM_CBANK
	.align		4
        /*01d4*/ 	.byte	0x04, 0x0a
        /*01d6*/ 	.short	(.L_34 - .L_33)
	.align		4
.L_33:
        /*01d8*/ 	.word	index@(.nv.constant0._ZN7cutlass13device_kernelINS_4conv6kernel13ConvUniversalINS1_16ConvProblemShapeILNS1_8OperatorE1ELi3EEENS1_10collective14CollectiveConvINS1_46MainloopSm90TmaGmmaWarpSpecializedImplicitGemmILS5_1ELi5ELi3EN4cute5tupleIJNSA_1CILi1EEESD_SD_EEENS1_36KernelImplicitTmaWarpSpecializedSm90ELi1EEENSB_IJNSC_ILi256EEENSC_ILi64EEENSB_IJSI_EEEEEENS_6half_tESL_NSA_8TiledMMAINSA_8MMA_AtomIJNSA_4SM904GMMA25MMA_64x64x16_F32F16F16_SSILNSP_5MajorE0ELSR_1ELNSP_7ScaleInE1ELSS_1EEEEEENSA_6LayoutISE_NSB_IJNSC_ILi0EEESW_SW_EEEEENSB_IJNSA_10UnderscoreESZ_SZ_EEEEENS7_6detail26Sm90ImplicitGemmTileTraitsINSA_20SM90_TMA_LOAD_IM2COLENSA_14ComposedLayoutINSA_7SwizzleILi3ELi4ELi3EEENSA_18smem_ptr_flag_bitsILi16EEENSV_INSB_IJNSB_IJNSC_ILi8EEENSC_ILi32EEEEEENSB_IJSI_SD_EEENSB_IJSD_NSC_ILi5EEEEEEEEENSB_IJNSB_IJSI_NSC_ILi512EEEEEENSB_IJSD_SW_EEENSB_IJSW_NSC_ILi16384EEEEEEEEEEEEEvEENS13_INSA_13SM90_TMA_LOADENS15_IS17_S19_NSV_INSB_IJS1D_NSB_IJS1A_S1A_EEES1F_EEENSB_IJS1J_S1I_NSB_IJSW_NSC_ILi4096EEEEEEEEEEEEEvEEEENS_8epilogue10collective6detail29Sm90TmaWarpSpecializedAdapterINS21_15DefaultEpilogueISL_NSB_IJNSB_IJllllEEESD_SW_EEES26_NS20_6thread17LinearCombinationISL_Li1EffLNS27_9ScaleType4KindE0ELNS_15FloatRoundStyleE2ESL_EENS_4gemm15EpilogueDefaultEEEEEvvEEEEvNT_6ParamsE)
        /*01dc*/ 	.short	0x0210
        /*01de*/ 	.short	0x0470


	//----- nvinfo : EIATTR_SW_WAR
	.align		4
.L_34:
        /*01e0*/ 	.byte	0x04, 0x36
        /*01e2*/ 	.short	(.L_36 - .L_35)
.L_35:
        /*01e4*/ 	.word	0x00000008
.L_36:


//--------------------- .nv.callgraph             --------------------------
	.section	.nv.callgraph,"",@"SHT_CUDA_CALLGRAPH"
	.align	4
	.sectionentsize	8
	.align		4
        /*0000*/ 	.word	0x00000000
	.align		4
        /*0004*/ 	.word	0xffffffff
	.align		4
        /*0008*/ 	.word	0x00000000
	.align		4
        /*000c*/ 	.word	0xfffffffe
	.align		4
        /*0010*/ 	.word	0x00000000
	.align		4
        /*0014*/ 	.word	0xfffffffd
	.align		4
        /*0018*/ 	.word	0x00000000
	.align		4
        /*001c*/ 	.word	0xfffffffc


//--------------------- .nv.constant4             --------------------------
	.section	.nv.constant4,"a",@progbits
	.align	8
	.align		8
.nv.constant4:
        /*0000*/ 	.dword	_ZN39_INTERNAL_da7a845c_4_k_cu_4375b4ac_29154cuda3std3__45__cpo5beginE
	.align		8
        /*0008*/ 	.dword	_ZN39_INTERNAL_da7a845c_4_k_cu_4375b4ac_29154cuda3std3__45__cpo3endE
	.align		8
        /*0010*/ 	.dword	_ZN39_INTERNAL_da7a845c_4_k_cu_4375b4ac_29154cuda3std3__45__cpo6cbeginE
	.align		8
        /*0018*/ 	.dword	_ZN39_INTERNAL_da7a845c_4_k_cu_4375b4ac_29154cuda3std3__45__cpo4cendE
	.align		8
        /*0020*/ 	.dword	_ZN39_INTERNAL_da7a845c_4_k_cu_4375b4ac_29154cuda3std3__441_GLOBAL__N__da7a845c_4_k_cu_4375b4ac_29156ignoreE
	.align		8
        /*0028*/ 	.dword	_ZN39_INTERNAL_da7a845c_4_k_cu_4375b4ac_29154cuda3std3__419piecewise_constructE
	.align		8
        /*0030*/ 	.dword	_ZN39_INTERNAL_da7a845c_4_k_cu_4375b4ac_29154cuda3std3__48in_placeE
	.align		8
        /*0038*/ 	.dword	_ZN39_INTERNAL_da7a845c_4_k_cu_4375b4ac_29154cuda3std6ranges3__45__cpo4swapE
	.align		8
        /*0040*/ 	.dword	_ZN39_INTERNAL_da7a845c_4_k_cu_4375b4ac_29154cuda3std6ranges3__45__cpo9iter_moveE
	.align		8
        /*0048*/ 	.dword	_ZN39_INTERNAL_da7a845c_4_k_cu_4375b4ac_29154cute7productE
	.align		8
        /*0050*/ 	.dword	_ZN39_INTERNAL_da7a845c_4_k_cu_4375b4ac_29154cute1_E


//--------------------- .text._ZN7cutlass13device_kernelINS_4conv6kernel13ConvUniversalINS1_16ConvProblemShapeILNS1_8OperatorE1ELi3EEENS1_10collective14CollectiveConvINS1_46MainloopSm90TmaGmmaWarpSpecializedImplicitGemmILS5_1ELi5ELi3EN4cute5tupleIJNSA_1CILi1EEESD_SD_EEENS1_36KernelImplicitTmaWarpSpecializedSm90ELi1EEENSB_IJNSC_ILi256EEENSC_ILi64EEENSB_IJSI_EEEEEENS_6half_tESL_NSA_8TiledMMAINSA_8MMA_AtomIJNSA_4SM904GMMA25MMA_64x64x16_F32F16F16_SSILNSP_5MajorE0ELSR_1ELNSP_7ScaleInE1ELSS_1EEEEEENSA_6LayoutISE_NSB_IJNSC_ILi0EEESW_SW_EEEEENSB_IJNSA_10UnderscoreESZ_SZ_EEEEENS7_6detail26Sm90ImplicitGemmTileTraitsINSA_20SM90_TMA_LOAD_IM2COLENSA_14ComposedLayoutINSA_7SwizzleILi3ELi4ELi3EEENSA_18smem_ptr_flag_bitsILi16EEENSV_INSB_IJNSB_IJNSC_ILi8EEENSC_ILi32EEEEEENSB_IJSI_SD_EEENSB_IJSD_NSC_ILi5EEEEEEEEENSB_IJNSB_IJSI_NSC_ILi512EEEEEENSB_IJSD_SW_EEENSB_IJSW_NSC_ILi16384EEEEEEEEEEEEEvEENS13_INSA_13SM90_TMA_LOADENS15_IS17_S19_NSV_INSB_IJS1D_NSB_IJS1A_S1A_EEES1F_EEENSB_IJS1J_S1I_NSB_IJSW_NSC_ILi4096EEEEEEEEEEEEEvEEEENS_8epilogue10collective6detail29Sm90TmaWarpSpecializedAdapterINS21_15DefaultEpilogueISL_NSB_IJNSB_IJllllEEESD_SW_EEES26_NS20_6thread17LinearCombinationISL_Li1EffLNS27_9ScaleType4KindE0ELNS_15FloatRoundStyleE2ESL_EENS_4gemm15EpilogueDefaultEEEEEvvEEEEvNT_6ParamsE --------------------------
	.section	.text._ZN7cutlass13device_kernelINS_4conv6kernel13ConvUniversalINS1_16ConvProblemShapeILNS1_8OperatorE1ELi3EEENS1_10collective14CollectiveConvINS1_46MainloopSm90TmaGmmaWarpSpecializedImplicitGemmILS5_1ELi5ELi3EN4cute5tupleIJNSA_1CILi1EEESD_SD_EEENS1_36KernelImplicitTmaWarpSpecializedSm90ELi1EEENSB_IJNSC_ILi256EEENSC_ILi64EEENSB_IJSI_EEEEEENS_6half_tESL_NSA_8TiledMMAINSA_8MMA_AtomIJNSA_4SM904GMMA25MMA_64x64x16_F32F16F16_SSILNSP_5MajorE0ELSR_1ELNSP_7ScaleInE1ELSS_1EEEEEENSA_6LayoutISE_NSB_IJNSC_ILi0EEESW_SW_EEEEENSB_IJNSA_10UnderscoreESZ_SZ_EEEEENS7_6detail26Sm90ImplicitGemmTileTraitsINSA_20SM90_TMA_LOAD_IM2COLENSA_14ComposedLayoutINSA_7SwizzleILi3ELi4ELi3EEENSA_18smem_ptr_flag_bitsILi16EEENSV_INSB_IJNSB_IJNSC_ILi8EEENSC_ILi32EEEEEENSB_IJSI_SD_EEENSB_IJSD_NSC_ILi5EEEEEEEEENSB_IJNSB_IJSI_NSC_ILi512EEEEEENSB_IJSD_SW_EEENSB_IJSW_NSC_ILi16384EEEEEEEEEEEEEvEENS13_INSA_13SM90_TMA_LOADENS15_IS17_S19_NSV_INSB_IJS1D_NSB_IJS1A_S1A_EEES1F_EEENSB_IJS1J_S1I_NSB_IJSW_NSC_ILi4096EEEEEEEEEEEEEvEEEENS_8epilogue10collective6detail29Sm90TmaWarpSpecializedAdapterINS21_15DefaultEpilogueISL_NSB_IJNSB_IJllllEEESD_SW_EEES26_NS20_6thread17LinearCombinationISL_Li1EffLNS27_9ScaleType4KindE0ELNS_15FloatRoundStyleE2ESL_EENS_4gemm15EpilogueDefaultEEEEEvvEEEEvNT_6ParamsE,"ax",@progbits
	.align	128
.text._ZN7cutlass13device_kernelINS_4conv6kernel13ConvUniversalINS1_16ConvProblemShapeILNS1_8OperatorE1ELi3EEENS1_10collective14CollectiveConvINS1_46MainloopSm90TmaGmmaWarpSpecializedImplicitGemmILS5_1ELi5ELi3EN4cute5tupleIJNSA_1CILi1EEESD_SD_EEENS1_36KernelImplicitTmaWarpSpecializedSm90ELi1EEENSB_IJNSC_ILi256EEENSC_ILi64EEENSB_IJSI_EEEEEENS_6half_tESL_NSA_8TiledMMAINSA_8MMA_AtomIJNSA_4SM904GMMA25MMA_64x64x16_F32F16F16_SSILNSP_5MajorE0ELSR_1ELNSP_7ScaleInE1ELSS_1EEEEEENSA_6LayoutISE_NSB_IJNSC_ILi0EEESW_SW_EEEEENSB_IJNSA_10UnderscoreESZ_SZ_EEEEENS7_6detail26Sm90ImplicitGemmTileTraitsINSA_20SM90_TMA_LOAD_IM2COLENSA_14ComposedLayoutINSA_7SwizzleILi3ELi4ELi3EEENSA_18smem_ptr_flag_bitsILi16EEENSV_INSB_IJNSB_IJNSC_ILi8EEENSC_ILi32EEEEEENSB_IJSI_SD_EEENSB_IJSD_NSC_ILi5EEEEEEEEENSB_IJNSB_IJSI_NSC_ILi512EEEEEENSB_IJSD_SW_EEENSB_IJSW_NSC_ILi16384EEEEEEEEEEEEEvEENS13_INSA_13SM90_TMA_LOADENS15_IS17_S19_NSV_INSB_IJS1D_NSB_IJS1A_S1A_EEES1F_EEENSB_IJS1J_S1I_NSB_IJSW_NSC_ILi4096EEEEEEEEEEEEEvEEEENS_8epilogue10collective6detail29Sm90TmaWarpSpecializedAdapterINS21_15DefaultEpilogueISL_NSB_IJNSB_IJllllEEESD_SW_EEES26_NS20_6thread17LinearCombinationISL_Li1EffLNS27_9ScaleType4KindE0ELNS_15FloatRoundStyleE2ESL_EENS_4gemm15EpilogueDefaultEEEEEvvEEEEvNT_6ParamsE:
        .type           _ZN7cutlass13device_kernelINS_4conv6kernel13ConvUniversalINS1_16ConvProblemShapeILNS1_8OperatorE1ELi3EEENS1_10collective14CollectiveConvINS1_46MainloopSm90TmaGmmaWarpSpecializedImplicitGemmILS5_1ELi5ELi3EN4cute5tupleIJNSA_1CILi1EEESD_SD_EEENS1_36KernelImplicitTmaWarpSpecializedSm90ELi1EEENSB_IJNSC_ILi256EEENSC_ILi64EEENSB_IJSI_EEEEEENS_6half_tESL_NSA_8TiledMMAINSA_8MMA_AtomIJNSA_4SM904GMMA25MMA_64x64x16_F32F16F16_SSILNSP_5MajorE0ELSR_1ELNSP_7ScaleInE1ELSS_1EEEEEENSA_6LayoutISE_NSB_IJNSC_ILi0EEESW_SW_EEEEENSB_IJNSA_10UnderscoreESZ_SZ_EEEEENS7_6detail26Sm90ImplicitGemmTileTraitsINSA_20SM90_TMA_LOAD_IM2COLENSA_14ComposedLayoutINSA_7SwizzleILi3ELi4ELi3EEENSA_18smem_ptr_flag_bitsILi16EEENSV_INSB_IJNSB_IJNSC_ILi8EEENSC_ILi32EEEEEENSB_IJSI_SD_EEENSB_IJSD_NSC_ILi5EEEEEEEEENSB_IJNSB_IJSI_NSC_ILi512EEEEEENSB_IJSD_SW_EEENSB_IJSW_NSC_ILi16384EEEEEEEEEEEEEvEENS13_INSA_13SM90_TMA_LOADENS15_IS17_S19_NSV_INSB_IJS1D_NSB_IJS1A_S1A_EEES1F_EEENSB_IJS1J_S1I_NSB_IJSW_NSC_ILi4096EEEEEEEEEEEEEvEEEENS_8epilogue10collective6detail29Sm90TmaWarpSpecializedAdapterINS21_15DefaultEpilogueISL_NSB_IJNSB_IJllllEEESD_SW_EEES26_NS20_6thread17LinearCombinationISL_Li1EffLNS27_9ScaleType4KindE0ELNS_15FloatRoundStyleE2ESL_EENS_4gemm15EpilogueDefaultEEEEEvvEEEEvNT_6ParamsE,@function
        .size           _ZN7cutlass13device_kernelINS_4conv6kernel13ConvUniversalINS1_16ConvProblemShapeILNS1_8OperatorE1ELi3EEENS1_10collective14CollectiveConvINS1_46MainloopSm90TmaGmmaWarpSpecializedImplicitGemmILS5_1ELi5ELi3EN4cute5tupleIJNSA_1CILi1EEESD_SD_EEENS1_36KernelImplicitTmaWarpSpecializedSm90ELi1EEENSB_IJNSC_ILi256EEENSC_ILi64EEENSB_IJSI_EEEEEENS_6half_tESL_NSA_8TiledMMAINSA_8MMA_AtomIJNSA_4SM904GMMA25MMA_64x64x16_F32F16F16_SSILNSP_5MajorE0ELSR_1ELNSP_7ScaleInE1ELSS_1EEEEEENSA_6LayoutISE_NSB_IJNSC_ILi0EEESW_SW_EEEEENSB_IJNSA_10UnderscoreESZ_SZ_EEEEENS7_6detail26Sm90ImplicitGemmTileTraitsINSA_20SM90_TMA_LOAD_IM2COLENSA_14ComposedLayoutINSA_7SwizzleILi3ELi4ELi3EEENSA_18smem_ptr_flag_bitsILi16EEENSV_INSB_IJNSB_IJNSC_ILi8EEENSC_ILi32EEEEEENSB_IJSI_SD_EEENSB_IJSD_NSC_ILi5EEEEEEEEENSB_IJNSB_IJSI_NSC_ILi512EEEEEENSB_IJSD_SW_EEENSB_IJSW_NSC_ILi16384EEEEEEEEEEEEEvEENS13_INSA_13SM90_TMA_LOADENS15_IS17_S19_NSV_INSB_IJS1D_NSB_IJS1A_S1A_EEES1F_EEENSB_IJS1J_S1I_NSB_IJSW_NSC_ILi4096EEEEEEEEEEEEEvEEEENS_8epilogue10collective6detail29Sm90TmaWarpSpecializedAdapterINS21_15DefaultEpilogueISL_NSB_IJNSB_IJllllEEESD_SW_EEES26_NS20_6thread17LinearCombinationISL_Li1EffLNS27_9ScaleType4KindE0ELNS_15FloatRoundStyleE2ESL_EENS_4gemm15EpilogueDefaultEEEEEvvEEEEvNT_6ParamsE,(.L_x_254 - _ZN7cutlass13device_kernelINS_4conv6kernel13ConvUniversalINS1_16ConvProblemShapeILNS1_8OperatorE1ELi3EEENS1_10collective14CollectiveConvINS1_46MainloopSm90TmaGmmaWarpSpecializedImplicitGemmILS5_1ELi5ELi3EN4cute5tupleIJNSA_1CILi1EEESD_SD_EEENS1_36KernelImplicitTmaWarpSpecializedSm90ELi1EEENSB_IJNSC_ILi256EEENSC_ILi64EEENSB_IJSI_EEEEEENS_6half_tESL_NSA_8TiledMMAINSA_8MMA_AtomIJNSA_4SM904GMMA25MMA_64x64x16_F32F16F16_SSILNSP_5MajorE0ELSR_1ELNSP_7ScaleInE1ELSS_1EEEEEENSA_6LayoutISE_NSB_IJNSC_ILi0EEESW_SW_EEEEENSB_IJNSA_10UnderscoreESZ_SZ_EEEEENS7_6detail26Sm90ImplicitGemmTileTraitsINSA_20SM90_TMA_LOAD_IM2COLENSA_14ComposedLayoutINSA_7SwizzleILi3ELi4ELi3EEENSA_18smem_ptr_flag_bitsILi16EEENSV_INSB_IJNSB_IJNSC_ILi8EEENSC_ILi32EEEEEENSB_IJSI_SD_EEENSB_IJSD_NSC_ILi5EEEEEEEEENSB_IJNSB_IJSI_NSC_ILi512EEEEEENSB_IJSD_SW_EEENSB_IJSW_NSC_ILi16384EEEEEEEEEEEEEvEENS13_INSA_13SM90_TMA_LOADENS15_IS17_S19_NSV_INSB_IJS1D_NSB_IJS1A_S1A_EEES1F_EEENSB_IJS1J_S1I_NSB_IJSW_NSC_ILi4096EEEEEEEEEEEEEvEEEENS_8epilogue10collective6detail29Sm90TmaWarpSpecializedAdapterINS21_15DefaultEpilogueISL_NSB_IJNSB_IJllllEEESD_SW_EEES26_NS20_6thread17LinearCombinationISL_Li1EffLNS27_9ScaleType4KindE0ELNS_15FloatRoundStyleE2ESL_EENS_4gemm15EpilogueDefaultEEEEEvvEEEEvNT_6ParamsE)
        .other          _ZN7cutlass13device_kernelINS_4conv6kernel13ConvUniversalINS1_16ConvProblemShapeILNS1_8OperatorE1ELi3EEENS1_10collective14CollectiveConvINS1_46MainloopSm90TmaGmmaWarpSpecializedImplicitGemmILS5_1ELi5ELi3EN4cute5tupleIJNSA_1CILi1EEESD_SD_EEENS1_36KernelImplicitTmaWarpSpecializedSm90ELi1EEENSB_IJNSC_ILi256EEENSC_ILi64EEENSB_IJSI_EEEEEENS_6half_tESL_NSA_8TiledMMAINSA_8MMA_AtomIJNSA_4SM904GMMA25MMA_64x64x16_F32F16F16_SSILNSP_5MajorE0ELSR_1ELNSP_7ScaleInE1ELSS_1EEEEEENSA_6LayoutISE_NSB_IJNSC_ILi0EEESW_SW_EEEEENSB_IJNSA_10UnderscoreESZ_SZ_EEEEENS7_6detail26Sm90ImplicitGemmTileTraitsINSA_20SM90_TMA_LOAD_IM2COLENSA_14ComposedLayoutINSA_7SwizzleILi3ELi4ELi3EEENSA_18smem_ptr_flag_bitsILi16EEENSV_INSB_IJNSB_IJNSC_ILi8EEENSC_ILi32EEEEEENSB_IJSI_SD_EEENSB_IJSD_NSC_ILi5EEEEEEEEENSB_IJNSB_IJSI_NSC_ILi512EEEEEENSB_IJSD_SW_EEENSB_IJSW_NSC_ILi16384EEEEEEEEEEEEEvEENS13_INSA_13SM90_TMA_LOADENS15_IS17_S19_NSV_INSB_IJS1D_NSB_IJS1A_S1A_EEES1F_EEENSB_IJS1J_S1I_NSB_IJSW_NSC_ILi4096EEEEEEEEEEEEEvEEEENS_8epilogue10collective6detail29Sm90TmaWarpSpecializedAdapterINS21_15DefaultEpilogueISL_NSB_IJNSB_IJllllEEESD_SW_EEES26_NS20_6thread17LinearCombinationISL_Li1EffLNS27_9ScaleType4KindE0ELNS_15FloatRoundStyleE2ESL_EENS_4gemm15EpilogueDefaultEEEEEvvEEEEvNT_6ParamsE,@"STO_CUDA_ENTRY STV_DEFAULT"
_ZN7cutlass13device_kernelINS_4conv6kernel13ConvUniversalINS1_16ConvProblemShapeILNS1_8OperatorE1ELi3EEENS1_10collective14CollectiveConvINS1_46MainloopSm90TmaGmmaWarpSpecializedImplicitGemmILS5_1ELi5ELi3EN4cute5tupleIJNSA_1CILi1EEESD_SD_EEENS1_36KernelImplicitTmaWarpSpecializedSm90ELi1EEENSB_IJNSC_ILi256EEENSC_ILi64EEENSB_IJSI_EEEEEENS_6half_tESL_NSA_8TiledMMAINSA_8MMA_AtomIJNSA_4SM904GMMA25MMA_64x64x16_F32F16F16_SSILNSP_5MajorE0ELSR_1ELNSP_7ScaleInE1ELSS_1EEEEEENSA_6LayoutISE_NSB_IJNSC_ILi0EEESW_SW_EEEEENSB_IJNSA_10UnderscoreESZ_SZ_EEEEENS7_6detail26Sm90ImplicitGemmTileTraitsINSA_20SM90_TMA_LOAD_IM2COLENSA_14ComposedLayoutINSA_7SwizzleILi3ELi4ELi3EEENSA_18smem_ptr_flag_bitsILi16EEENSV_INSB_IJNSB_IJNSC_ILi8EEENSC_ILi32EEEEEENSB_IJSI_SD_EEENSB_IJSD_NSC_ILi5EEEEEEEEENSB_IJNSB_IJSI_NSC_ILi512EEEEEENSB_IJSD_SW_EEENSB_IJSW_NSC_ILi16384EEEEEEEEEEEEEvEENS13_INSA_13SM90_TMA_LOADENS15_IS17_S19_NSV_INSB_IJS1D_NSB_IJS1A_S1A_EEES1F_EEENSB_IJS1J_S1I_NSB_IJSW_NSC_ILi4096EEEEEEEEEEEEEvEEEENS_8epilogue10collective6detail29Sm90TmaWarpSpecializedAdapterINS21_15DefaultEpilogueISL_NSB_IJNSB_IJllllEEESD_SW_EEES26_NS20_6thread17LinearCombinationISL_Li1EffLNS27_9ScaleType4KindE0ELNS_15FloatRoundStyleE2ESL_EENS_4gemm15EpilogueDefaultEEEEEvvEEEEvNT_6ParamsE:
[----:B------:R-:W-:Y:S01]  /*0000*/  LDC R1, c[0x0][0x28] ;  /* 0x00000a00ff017b82 */ /* 0x000fe20000000800 */
[----:B------:R-:W0:Y:S01]  /*0010*/  S2R R6, SR_TID.X ;  /* 0x0000000000067919 */ /* 0x000e220000002100 */
[----:B------:R-:W-:Y:S01]  /*0020*/  ELECT P0, URZ, PT ;  /* 0x00000000003f782f */ /* 0x000fe20003800000 */
[----:B------:R-:W-:Y:S01]  /*0030*/  BSSY B0, `(.L_x_0) ;  /* 0x000000f000007945 */ /* 0x000fe20003800000 */
[--C-:B0-----:R-:W-:Y:S02]  /*0040*/  SHF.R.U32.HI R0, RZ, 0x5, R6.reuse ;  /* 0x00000005ff007819 */ /* 0x101fe40000011606 */
[----:B------:R-:W-:-:S03]  /*0050*/  SHF.R.U32.HI R3, RZ, 0x7, R6 ;  /* 0x00000007ff037819 */ /* 0x000fc60000011606 */
[----:B------:R-:W0:Y:S04]  /*0060*/  SHFL.IDX PT, R2, R0, RZ, 0x1f ;  /* 0x00001fff00027589 */ /* 0x000e2800000e0000 */
[----:B------:R1:W2:Y:S01]  /*0070*/  SHFL.IDX PT, R5, R3, RZ, 0x1f ;  /* 0x00001fff03057589 */ /* 0x0002a200000e0000 */
[----:B0-----:R-:W-:-:S13]  /*0080*/  ISETP.NE.OR P0, PT, R2, RZ, !P0 ;  /* 0x000000ff0200720c */ /* 0x001fda0004705670 */
[----:B-12---:R-:W-:Y:S05]  /*0090*/  @P0 BRA `(.L_x_1) ;  /* 0x0000000000200947 */ /* 0x006fea0003800000 */
[----:B------:R-:W-:Y:S02]  /*00a0*/  ULDC.64 UR4, c[0x0][0x198] ;  /* 0x0000660000047ab9 */ /* 0x000fe40000000a00 */
[----:B------:R-:W-:Y:S02]  /*00b0*/  UIADD3 UR6, UP0, UR4, 0xf0, URZ ;  /* 0x000000f004067890 */ /* 0x000fe4000ff1e03f */
[----:B------:R-:W-:Y:S02]  /*00c0*/  UIADD3 UR4, UP1, UR4, 0x270, URZ ;  /* 0x0000027004047890 */ /* 0x000fe4000ff3e03f */
[----:B------:R-:W-:Y:S02]  /*00d0*/  UIADD3.X UR7, URZ, UR5, URZ, UP0, !UPT ;  /* 0x000000053f077290 */ /* 0x000fe400087fe43f */
[----:B------:R-:W-:-:S07]  /*00e0*/  UIADD3.X UR5, URZ, UR5, URZ, UP1, !UPT ;  /* 0x000000053f057290 */ /* 0x000fce0008ffe43f */
[----:B------:R0:W-:Y:S02]  /*00f0*/  UTMACCTL.PF [UR6] ;  /* 0x00000000060079b9 */ /* 0x0001e40008040000 */
[----:B------:R0:W-:Y:S02]  /*0100*/  UTMACCTL.PF [UR4] ;  /* 0x00000000040079b9 */ /* 0x0001e40008040000 */
[----:B0-----:R-:W-:Y:S01]  /*0110*/  NOP ;  /* 0x0000000000007918 */ /* 0x001fe20000000000 */
.L_x_1:
[----:B------:R-:W-:Y:S05]  /*0120*/  BSYNC B0 ;  /* 0x0000000000007941 */ /* 0x000fea0003800000 */
.L_x_0:
[----:B------:R-:W0:Y:S01]  /*0130*/  SHFL.IDX PT, R0, R0, RZ, 0x1f ;  /* 0x00001fff00007589 */ /* 0x000e2200000e0000 */
[----:B------:R-:W-:-:S04]  /*0140*/  SHF.R.S32.HI R3, RZ, 0x1f, R2 ;  /* 0x0000001fff037819 */ /* 0x000fc80000011402 */
[----:B------:R-:W-:Y:S02]  /*0150*/  LEA.HI R3, R3, R2, RZ, 0x2 ;  /* 0x0000000203037211 */ /* 0x000fe400078f10ff */
[----:B0-----:R-:W-:-:S13]  /*0160*/  ISETP.NE.AND P0, PT, R0, RZ, PT ;  /* 0x000000ff0000720c */ /* 0x001fda0003f05270 */
[----:B------:R-:W-:Y:S05]  /*0170*/  @P0 BRA `(.L_x_2) ;  /* 0x0000000000600947 */ /* 0x000fea0003800000 */
[----:B------:R-:W0:Y:S01]  /*0180*/  S2UR UR8, SR_CgaCtaId ;  /* 0x00000000000879c3 */ /* 0x000e220000008800 */
[----:B------:R-:W-:Y:S01]  /*0190*/  UMOV UR4, 0x400 ;  /* 0x0000040000047882 */ /* 0x000fe20000000000 */
[----:B------:R-:W-:Y:S01]  /*01a0*/  UMOV UR5, 0x1 ;  /* 0x0000000100057882 */ /* 0x000fe20000000000 */
[----:B------:R-:W-:Y:S01]  /*01b0*/  UMOV UR6, 0x80 ;  /* 0x0000008000067882 */ /* 0x000fe20000000000 */
[----:B------:R-:W-:Y:S01]  /*01c0*/  ELECT P0, URZ, PT ;  /* 0x00000000003f782f */ /* 0x000fe20003800000 */
[----:B------:R-:W-:-:S04]  /*01d0*/  UIADD3 UR6, -UR6, 0x100000, URZ ;  /* 0x0010000006067890 */ /* 0x000fc8000fffe13f */
[----:B------:R-:W-:Y:S02]  /*01e0*/  USHF.L.U32 UR7, UR6, 0xb, URZ ;  /* 0x0000000b06077899 */ /* 0x000fe4000800063f */
[----:B------:R-:W-:Y:S02]  /*01f0*/  USHF.L.U32 UR6, UR6, 0x1, URZ ;  /* 0x0000000106067899 */ /* 0x000fe4000800063f */
[----:B0-----:R-:W-:Y:S02]  /*0200*/  ULEA UR8, UR8, UR4, 0x18 ;  /* 0x0000000408087291 */ /* 0x001fe4000f8ec03f */
[----:B------:R-:W-:-:S04]  /*0210*/  UIADD3 UR4, -UR5, 0x100000, URZ ;  /* 0x0010000005047890 */ /* 0x000fc8000fffe13f */
[----:B------:R-:W-:Y:S02]  /*0220*/  USHF.L.U32 UR5, UR4, 0xb, URZ ;  /* 0x0000000b04057899 */ /* 0x000fe4000800063f */
[----:B------:R-:W-:Y:S01]  /*0230*/  USHF.L.U32 UR4, UR4, 0x1, URZ ;  /* 0x0000000104047899 */ /* 0x000fe2000800063f */
[----:B------:R-:W0:Y:S11]  /*0240*/  FENCE.VIEW.ASYNC.S ;  /* 0x00000000000073c6 */ /* 0x000e360000000000 */
[----:B0-----:R0:W1:Y:S01]  /*0250*/  SYNCS.EXCH.64 URZ, [UR8+0x32000], UR4 ;  /* 0x03200004083f75b2 */ /* 0x0010620008000100 */
[----:B------:R0:W2:Y:S01]  /*0260*/  SYNCS.EXCH.64 URZ, [UR8+0x32028], UR6 ;  /* 0x03202806083f75b2 */ /* 0x0000a20008000100 */
[----:B------:R0:W3:Y:S01]  /*0270*/  SYNCS.EXCH.64 URZ, [UR8+0x32008], UR4 ;  /* 0x03200804083f75b2 */ /* 0x0000e20008000100 */
[----:B------:R0:W4:Y:S01]  /*0280*/  SYNCS.EXCH.64 URZ, [UR8+0x32030], UR6 ;  /* 0x03203006083f75b2 */ /* 0x0001220008000100 */
[----:B------:R0:W0:Y:S01]  /*0290*/  SYNCS.EXCH.64 URZ, [UR8+0x32010], UR4 ;  /* 0x03201004083f75b2 */ /* 0x0000220008000100 */
[----:B------:R0:W0:Y:S01]  /*02a0*/  SYNCS.EXCH.64 URZ, [UR8+0x32038], UR6 ;  /* 0x03203806083f75b2 */ /* 0x0000220008000100 */
[----:B------:R0:W0:Y:S01]  /*02b0*/  SYNCS.EXCH.64 URZ, [UR8+0x32018], UR4 ;  /* 0x03201804083f75b2 */ /* 0x0000220008000100 */
[----:B------:R0:W0:Y:S01]  /*02c0*/  SYNCS.EXCH.64 URZ, [UR8+0x32040], UR6 ;  /* 0x03204006083f75b2 */ /* 0x0000220008000100 */
[----:B------:R0:W0:Y:S01]  /*02d0*/  SYNCS.EXCH.64 URZ, [UR8+0x32020], UR4 ;  /* 0x03202004083f75b2 */ /* 0x0000220008000100 */
[----:B------:R0:W0:Y:S01]  /*02e0*/  SYNCS.EXCH.64 URZ, [UR8+0x32048], UR6 ;  /* 0x03204806083f75b2 */ /* 0x0000220008000100 */
[----:B------:R-:W-:Y:S01]  /*02f0*/  NOP ;  /* 0x0000000000007918 */ /* 0x000fe20000000000 */
.L_x_2:
[----:B0-----:R-:W-:Y:S01]  /*0300*/  ULDC.64 UR4, c[0x0][0x618] ;  /* 0x0001860000047ab9 */ /* 0x001fe20000000a00 */
[----:B------:R-:W-:Y:S01]  /*0310*/  LOP3.LUT R3, R3, 0xfffffffc, RZ, 0xc0, !PT ;  /* 0xfffffffc03037812 */ /* 0x000fe200078ec0ff */
[----:B------:R-:W-:Y:S01]  /*0320*/  NOP ;  /* 0x0000000000007918 */ /* 0x000fe20000000000 */
[----:B------:R-:W-:Y:S01]  /*0330*/  ISETP.NE.U32.AND P0, PT, RZ, UR4, PT ;  /* 0x00000004ff007c0c */ /* 0x000fe2000bf05070 */
[----:B------:R-:W-:Y:S01]  /*0340*/  NOP ;  /* 0x0000000000007918 */ /* 0x000fe20000000000 */
[----:B-1234-:R-:W-:Y:S01]  /*0350*/  BAR.SYNC.DEFER_BLOCKING 0x0 ;  /* 0x0000000000007b1d */ /* 0x01efe20000010000 */
[----:B------:R-:W-:Y:S01]  /*0360*/  IMAD.IADD R4, R2, 0x1, -R3 ;  /* 0x0000000102047824 */ /* 0x000fe200078e0a03 */
[----:B------:R-:W-:Y:S02]  /*0370*/  ISETP.NE.AND.EX P0, PT, RZ, UR5, PT, P0 ;  /* 0x00000005ff007c0c */ /* 0x000fe4000bf05300 */
[C---:B------:R-:W-:Y:S02]  /*0380*/  ISETP.NE.AND P2, PT, R5.reuse, 0x1, PT ;  /* 0x000000010500780c */ /* 0x040fe40003f45270 */
[----:B------:R-:W-:Y:S01]  /*0390*/  LOP3.LUT P1, RZ, R5, R4, RZ, 0xfc, !PT ;  /* 0x0000000405ff7212 */ /* 0x000fe2000782fcff */
[----:B------:R-:W-:-:S03]  /*03a0*/  ULDC.64 UR16, c[0x0][0x208] ;  /* 0x0000820000107ab9 */ /* 0x000fc60000000a00 */
[----:B------:R-:W-:-:S04]  /*03b0*/  SEL R0, RZ, 0x1, P1 ;  /* 0x00000001ff007807 */ /* 0x000fc80000800000 */
[----:B------:R-:W-:Y:S01]  /*03c0*/  SEL R0, R0, 0x2, P2 ;  /* 0x0000000200007807 */ /* 0x000fe20001000000 */
[----:B------:R-:W-:Y:S06]  /*03d0*/  @!P0 BRA `(.L_x_3) ;  /* 0x00000000001c8947 */ /* 0x000fec0003800000 */
[----:B------:R-:W0:Y:S02]  /*03e0*/  LDC.64 R2, c[0x0][0x618] ;  /* 0x00018600ff027b82 */ /* 0x000e240000000a00 */
[----:B0-----:R-:W2:Y:S02]  /*03f0*/  LDG.E.64 R2, desc[UR16][R2.64] ;  /* 0x0000001002027981 */ /* 0x001ea4000c1e1b00 */
[----:B--2---:R-:W-:-:S04]  /*0400*/  ISETP.NE.U32.AND P0, PT, R2, RZ, PT ;  /* 0x000000ff0200720c */ /* 0x004fc80003f05070 */
[----:B------:R-:W-:-:S13]  /*0410*/  ISETP.NE.AND.EX P0, PT, R3, RZ, PT, P0 ;  /* 0x000000ff0300720c */ /* 0x000fda0003f05300 */
[----:B------:R-:W-:Y:S05]  /*0420*/  @!P0 BRA `(.L_x_3) ;  /* 0x0000000000088947 */ /* 0x000fea0003800000 */
[----:B------:R2:W5:Y:S01]  /*0430*/  LD.E R11, desc[UR16][R2.64] ;  /* 0x00000010020b7980 */ /* 0x000562000c101900 */
[----:B------:R-:W-:Y:S05]  /*0440*/  BRA `(.L_x_4) ;  /* 0x0000000000207947 */ /* 0x000fea0003800000 */
.L_x_3:
[----:B------:R-:W-:Y:S02]  /*0450*/  ULDC.64 UR4, c[0x0][0x608] ;  /* 0x0001820000047ab9 */ /* 0x000fe40000000a00 */
[----:B------:R-:W-:-:S04]  /*0460*/  ISETP.NE.U32.AND P0, PT, RZ, UR4, PT ;  /* 0x00000004ff007c0c */ /* 0x000fc8000bf05070 */
[----:B------:R-:W-:-:S13]  /*0470*/  ISETP.NE.AND.EX P0, PT, RZ, UR5, PT, P0 ;  /* 0x00000005ff007c0c */ /* 0x000fda000bf05300 */
[----:B------:R-:W-:Y:S05]  /*0480*/  @!P0 BRA `(.L_x_5) ;  /* 0x00000000000c8947 */ /* 0x000fea0003800000 */
[----:B------:R-:W0:Y:S02]  /*0490*/  LDC.64 R2, c[0x0][0x608] ;  /* 0x00018200ff027b82 */ /* 0x000e240000000a00 */
[----:B0-----:R1:W5:Y:S01]  /*04a0*/  LDG.E R11, desc[UR16][R2.64] ;  /* 0x00000010020b7981 */ /* 0x001362000c1e1900 */
[----:B------:R-:W-:Y:S05]  /*04b0*/  BRA `(.L_x_4) ;  /* 0x0000000000047947 */ /* 0x000fea0003800000 */
.L_x_5:
[----:B------:R-:W0:Y:S02]  /*04c0*/  LDC R11, c[0x0][0x600] ;  /* 0x00018000ff0b7b82 */ /* 0x000e240000000800 */
.L_x_4:
[----:B------:R-:W-:Y:S02]  /*04d0*/  ULDC.64 UR4, c[0x0][0x620] ;  /* 0x0001880000047ab9 */ /* 0x000fe40000000a00 */
[----:B------:R-:W-:-:S04]  /*04e0*/  ISETP.NE.U32.AND P0, PT, RZ, UR4, PT ;  /* 0x00000004ff007c0c */ /* 0x000fc8000bf05070 */
[----:B------:R-:W-:-:S13]  /*04f0*/  ISETP.NE.AND.EX P0, PT, RZ, UR5, PT, P0 ;  /* 0x00000005ff007c0c */ /* 0x000fda000bf05300 */
[----:B------:R-:W-:Y:S05]  /*0500*/  @!P0 BRA `(.L_x_6) ;  /* 0x00000000001c8947 */ /* 0x000fea0003800000 */
[----:B-12---:R-:W1:Y:S02]  /*0510*/  LDC.64 R2, c[0x0][0x620] ;  /* 0x00018800ff027b82 */ /* 0x006e640000000a00 */
[----:B-1----:R-:W2:Y:S02]  /*0520*/  LDG.E.64 R2, desc[UR16][R2.64] ;  /* 0x0000001002027981 */ /* 0x002ea4000c1e1b00 */
[----:B--2---:R-:W-:-:S04]  /*0530*/  ISETP.NE.U32.AND P0, PT, R2, RZ, PT ;  /* 0x000000ff0200720c */ /* 0x004fc80003f05070 */
[----:B------:R-:W-:-:S13]  /*0540*/  ISETP.NE.AND.EX P0, PT, R3, RZ, PT, P0 ;  /* 0x000000ff0300720c */ /* 0x000fda0003f05300 */
[----:B------:R-:W-:Y:S05]  /*0550*/  @!P0 BRA `(.L_x_6) ;  /* 0x0000000000088947 */ /* 0x000fea0003800000 */
[----:B------:R1:W5:Y:S01]  /*0560*/  LD.E R14, desc[UR16][R2.64] ;  /* 0x00000010020e7980 */ /* 0x000362000c101900 */
[----:B------:R-:W-:Y:S05]  /*0570*/  BRA `(.L_x_7) ;  /* 0x0000000000207947 */ /* 0x000fea0003800000 */
.L_x_6:
[----:B------:R-:W-:Y:S02]  /*0580*/  ULDC.64 UR4, c[0x0][0x610] ;  /* 0x0001840000047ab9 */ /* 0x000fe40000000a00 */
[----:B------:R-:W-:-:S04]  /*0590*/  ISETP.NE.U32.AND P0, PT, RZ, UR4, PT ;  /* 0x00000004ff007c0c */ /* 0x000fc8000bf05070 */
[----:B------:R-:W-:-:S13]  /*05a0*/  ISETP.NE.AND.EX P0, PT, RZ, UR5, PT, P0 ;  /* 0x00000005ff007c0c */ /* 0x000fda000bf05300 */
[----:B------:R-:W-:Y:S05]  /*05b0*/  @!P0 BRA `(.L_x_8) ;  /* 0x00000000000c8947 */ /* 0x000fea0003800000 */
[----:B------:R-:W3:Y:S02]  /*05c0*/  LDC.64 R14, c[0x0][0x610] ;  /* 0x00018400ff0e7b82 */ /* 0x000ee40000000a00 */
[----:B---3--:R4:W5:Y:S01]  /*05d0*/  LDG.E R14, desc[UR16][R14.64] ;  /* 0x000000100e0e7981 */ /* 0x008962000c1e1900 */
[----:B------:R-:W-:Y:S05]  /*05e0*/  BRA `(.L_x_7) ;  /* 0x0000000000047947 */ /* 0x000fea0003800000 */
.L_x_8:
[----:B------:R-:W3:Y:S02]  /*05f0*/  LDC R14, c[0x0][0x604] ;  /* 0x00018100ff0e7b82 */ /* 0x000ee40000000800 */
.L_x_7:
[----:B-12---:R-:W1:Y:S01]  /*0600*/  LDC R2, c[0x0][0x3e8] ;  /* 0x0000fa00ff027b82 */ /* 0x006e620000000800 */
[----:B------:R-:W-:Y:S01]  /*0610*/  ULDC UR4, c[0x0][0x3dc] ;  /* 0x0000f70000047ab9 */ /* 0x000fe20000000800 */
[----:B------:R-:W-:Y:S01]  /*0620*/  ISETP.NE.AND P0, PT, R5, RZ, PT ;  /* 0x000000ff0500720c */ /* 0x000fe20003f05270 */
[----:B------:R-:W-:Y:S01]  /*0630*/  UIADD3 UR4, UR4, 0x3f, URZ ;  /* 0x0000003f04047890 */ /* 0x000fe2000fffe03f */
[----:B------:R-:W-:-:S03]  /*0640*/  ULDC.64 UR6, c[0x0][0x3e0] ;  /* 0x0000f80000067ab9 */ /* 0x000fc60000000a00 */
[----:B------:R-:W-:Y:S02]  /*0650*/  USHF.R.S32.HI UR5, URZ, 0x1f, UR4 ;  /* 0x0000001f3f057899 */ /* 0x000fe40008011404 */
[----:B------:R-:W-:Y:S02]  /*0660*/  UIMAD UR6, UR7, UR6, URZ ;  /* 0x00000006070672a4 */ /* 0x000fe4000f8e023f */
[----:B------:R-:W-:-:S04]  /*0670*/  ULEA.HI UR5, UR5, UR4, URZ, 0x6 ;  /* 0x0000000405057291 */ /* 0x000fc8000f8f303f */
[----:B------:R-:W-:Y:S01]  /*0680*/  USHF.R.S32.HI UR15, URZ, 0x6, UR5 ;  /* 0x000000063f0f7899 */ /* 0x000fe20008011405 */
[----:B-1----:R-:W-:-:S05]  /*0690*/  IMAD R2, R2, UR6, RZ ;  /* 0x0000000602027c24 */ /* 0x002fca000f8e02ff */
[----:B------:R-:W-:Y:S01]  /*06a0*/  IMAD R2, R2, UR15, RZ ;  /* 0x0000000f02027c24 */ /* 0x000fe2000f8e02ff */
[----:B------:R-:W-:Y:S06]  /*06b0*/  @!P0 BRA `(.L_x_9) ;  /* 0x000000b400d48947 */ /* 0x000fec0003800000 */
[----:B------:R-:W-:-:S13]  /*06c0*/  ISETP.NE.AND P0, PT, R5, 0x1, PT ;  /* 0x000000010500780c */ /* 0x000fda0003f05270 */
[----:B------:R-:W-:Y:S05]  /*06d0*/  @P0 EXIT ;  /* 0x000000000000094d */ /* 0x000fea0003800000 */
[----:B------:R-:W-:Y:S01]  /*06e0*/  ISETP.GE.AND P0, PT, R2, 0x1, PT ;  /* 0x000000010200780c */ /* 0x000fe20003f06270 */
[----:B------:R-:W-:Y:S01]  /*06f0*/  UMOV UR4, URZ ;  /* 0x0000003f00047c82 */ /* 0x000fe20008000000 */
[----:B------:R-:W-:Y:S02]  /*0700*/  CS2R R54, SRZ ;  /* 0x0000000000367805 */ /* 0x000fe4000001ff00 */
[----:B------:R-:W-:Y:S02]  /*0710*/  CS2R R120, SRZ ;  /* 0x0000000000787805 */ /* 0x000fe4000001ff00 */
[----:B------:R-:W-:Y:S02]  /*0720*/  CS2R R122, SRZ ;  /* 0x00000000007a7805 */ /* 0x000fe4000001ff00 */
[----:B------:R-:W-:Y:S02]  /*0730*/  CS2R R124, SRZ ;  /* 0x00000000007c7805 */ /* 0x000fe4000001ff00 */
[----:B------:R-:W-:-:S02]  /*0740*/  CS2R R126, SRZ ;  /* 0x00000000007e7805 */ /* 0x000fc4000001ff00 */
[----:B------:R-:W-:Y:S02]  /*0750*/  CS2R R128, SRZ ;  /* 0x0000000000807805 */ /* 0x000fe4000001ff00 */
        /* <DEDUP_REMOVED lines=57> */
[----:B------:R-:W-:Y:S01]  /*0af0*/  CS2R R52, SRZ ;  /* 0x0000000000347805 */ /* 0x000fe2000001ff00 */
[----:B------:R-:W-:Y:S06]  /*0b00*/  @!P0 BRA `(.L_x_10) ;  /* 0x0000000400648947 */ /* 0x000fec0003800000 */
[----:B------:R-:W-:-:S04]  /*0b10*/  LOP3.LUT R3, R0, 0x1, RZ, 0xfc, !PT ;  /* 0x0000000100037812 */ /* 0x000fc800078efcff */
[----:B------:R-:W-:-:S13]  /*0b20*/  ISETP.NE.AND P1, PT, R3, 0x3, PT ;  /* 0x000000030300780c */ /* 0x000fda0003f25270 */
[----:B------:R-:W-:Y:S05]  /*0b30*/  @!P1 BRA `(.L_x_11) ;  /* 0x0000000000049947 */ /* 0x000fea0003800000 */
[----:B------:R-:W-:Y:S01]  /*0b40*/  BPT.TRAP 0x1 ;  /* 0x000000040000795c */ /* 0x000fe20000300000 */
.L_x_11:
[----:B------:R-:W1:Y:S01]  /*0b50*/  S2UR UR5, SR_CgaCtaId ;  /* 0x00000000000579c3 */ /* 0x000e620000008800 */
[----:B------:R-:W-:Y:S01]  /*0b60*/  SHF.L.U32 R3, RZ, 0x1f, RZ ;  /* 0x0000001fff037819 */ /* 0x000fe200000006ff */
[----:B------:R-:W-:Y:S02]  /*0b70*/  UMOV UR4, 0x400 ;  /* 0x0000040000047882 */ /* 0x000fe40000000000 */
[----:B-1----:R-:W-:-:S12]  /*0b80*/  ULEA UR5, UR5, UR4, 0x18 ;  /* 0x0000000405057291 */ /* 0x002fd8000f8ec03f */
.L_x_12:
[----:B-1----:R-:W-:-:S04]  /*0b90*/  IMAD.U32 R4, RZ, RZ, UR5 ;  /* 0x00000005ff047e24 */ /* 0x002fc8000f8e00ff */
[----:B------:R1:W2:Y:S03]  /*0ba0*/  SYNCS.PHASECHK.TRANS64.TRYWAIT P1, [R4+URZ+0x32000], R3 ;  /* 0x03200003040075a7 */ /* 0x0002a6000802017f */
[----:B--2---:R-:W-:Y:S05]  /*0bb0*/  @!P1 NANOSLEEP.SYNCS 0x989680 ;  /* 0x009896800000995d */ /* 0x004fea0003900000 */
[----:B------:R-:W2:Y:S02]  /*0bc0*/  @!P1 SYNCS.PHASECHK.TRANS64 P1, [R4+URZ+0x32000], R3 ;  /* 0x03200003040095a7 */ /* 0x000ea4000802007f */
[----:B--2---:R-:W-:Y:S05]  /*0bd0*/  @!P1 BRA `(.L_x_12) ;  /* 0xfffffffc00ec9947 */ /* 0x004fea000383ffff */
[----:B------:R-:W-:Y:S01]  /*0be0*/  USHF.R.U32.HI UR4, URZ, 0x4, UR5 ;  /* 0x000000043f047899 */ /* 0x000fe20008011605 */
[----:B------:R-:W-:Y:S01]  /*0bf0*/  WARPGROUP.ARRIVE ;  /* 0x00000000000079c5 */ /* 0x000fe20000000000 */
[----:B------:R-:W-:Y:S02]  /*0c00*/  UIADD3 UR5, UR5, 0x28000, URZ ;  /* 0x0002800005057890 */ /* 0x000fe4000fffe03f */
[----:B------:R-:W-:Y:S02]  /*0c10*/  ULOP3.LUT UR4, UR4, 0x3fff, URZ, 0xc0, !UPT ;  /* 0x00003fff04047892 */ /* 0x000fe4000f8ec03f */
[----:B------:R-:W-:Y:S02]  /*0c20*/  USHF.R.U32.HI UR5, URZ, 0x4, UR5 ;  /* 0x000000043f057899 */ /* 0x000fe40008011605 */
[----:B------:R-:W-:Y:S02]  /*0c30*/  ULOP3.LUT UR4, UR4, 0x10000, URZ, 0xfc, !UPT ;  /* 0x0001000004047892 */ /* 0x000fe4000f8efc3f */
[----:B------:R-:W-:-:S02]  /*0c40*/  ULOP3.LUT UR6, UR5, 0x3fff, URZ, 0xc0, !UPT ;  /* 0x00003fff05067892 */ /* 0x000fc4000f8ec03f */
[----:B------:R-:W-:Y:S02]  /*0c50*/  UIADD3 UR5, UR4, 0x200, URZ ;  /* 0x0000020004057890 */ /* 0x000fe4000fffe03f */
[----:B------:R-:W-:Y:S01]  /*0c60*/  UIADD3 UR7, UR4, 0x400, URZ ;  /* 0x0000040004077890 */ /* 0x000fe2000fffe03f */
[----:B------:R-:W-:Y:S02]  /*0c70*/  UMOV UR11, 0x40000040 ;  /* 0x40000040000b7882 */ /* 0x000fe40000000000 */
[----:B------:R-:W-:Y:S01]  /*0c80*/  UMOV UR10, UR6 ;  /* 0x00000006000a7c82 */ /* 0x000fe20008000000 */
[----:B------:R-:W-:Y:S01]  /*0c90*/  UMOV UR8, UR4 ;  /* 0x0000000400087c82 */ /* 0x000fe20008000000 */
[----:B------:R-:W-:Y:S01]  /*0ca0*/  UMOV UR9, 0x40000040 ;  /* 0x4000004000097882 */ /* 0x000fe20000000000 */
[----:B------:R-:W-:Y:S01]  /*0cb0*/  UIADD3 UR12, UR4, 0x600, URZ ;  /* 0x00000600040c7890 */ /* 0x000fe2000fffe03f */
[----:B------:R-:W-:Y:S01]  /*0cc0*/  HGMMA.64x64x16.F32 R120, gdesc[UR8].tnspB, RZ, !UPT ;  /* 0x40e00000087879f0 */ /* 0x000fe2000c7008ff */
        /* <DEDUP_REMOVED lines=12> */
[----:B------:R-:W-:-:S02]  /*0d90*/  UIADD3 UR8, UR4, 0x2, URZ ;  /* 0x0000000204087890 */ /* 0x000fc4000fffe03f */
[----:B------:R-:W-:Y:S01]  /*0da0*/  UIADD3 UR10, UR6, 0x80, URZ ;  /* 0x00000080060a7890 */ /* 0x000fe2000fffe03f */
[----:B------:R-:W-:Y:S01]  /*0db0*/  UMOV UR9, 0x40000040 ;  /* 0x4000004000097882 */ /* 0x000fe20000000000 */
[----:B------:R-:W-:-:S07]  /*0dc0*/  UMOV UR11, 0x40000040 ;  /* 0x40000040000b7882 */ /* 0x000fce0000000000 */
[----:B------:R-:W-:Y:S01]  /*0dd0*/  HGMMA.64x64x16.F32 R120, gdesc[UR8].tnspB, R120 ;  /* 0x40e00000087879f0 */ /* 0x000fe20008700878 */
[----:B------:R-:W-:Y:S01]  /*0de0*/  UMOV UR8, UR5 ;  /* 0x0000000500087c82 */ /* 0x000fe20008000000 */
[----:B------:R-:W-:Y:S01]  /*0df0*/  UMOV UR9, 0x40000040 ;  /* 0x4000004000097882 */ /* 0x000fe20000000000 */
[----:B------:R-:W-:Y:S01]  /*0e00*/  UIADD3 UR5, UR4, 0x204, URZ ;  /* 0x0000020404057890 */ /* 0x000fe2000fffe03f */
        /* <DEDUP_REMOVED lines=19> */
[----:B------:R-:W-:Y:S02]  /*0f40*/  UMOV UR9, 0x40000040 ;  /* 0x4000004000097882 */ /* 0x000fe40000000000 */
[----:B------:R-:W-:Y:S01]  /*0f50*/  HGMMA.64x64x16.F32 R56, gdesc[UR8].tnspB, R56 ;  /* 0x40e00000083879f0 */ /* 0x000fe20008700838 */
[----:B------:R-:W-:Y:S01]  /*0f60*/  UMOV UR8, UR12 ;  /* 0x0000000c00087c82 */ /* 0x000fe20008000000 */
[----:B------:R-:W-:-:S02]  /*0f70*/  UMOV UR9, 0x40000040 ;  /* 0x4000004000097882 */ /* 0x000fc40000000000 */
[----:B------:R-:W-:Y:S01]  /*0f80*/  HGMMA.64x64x16.F32 R24, gdesc[UR8].tnspB, R24 ;  /* 0x40e00000081879f0 */ /* 0x000fe20008700818 */
[----:B------:R-:W-:Y:S02]  /*0f90*/  UIADD3 UR8, UR4, 0x6, URZ ;  /* 0x0000000604087890 */ /* 0x000fe4000fffe03f */
[----:B------:R-:W-:Y:S02]  /*0fa0*/  UIADD3 UR10, UR6, 0x180, URZ ;  /* 0x00000180060a7890 */ /* 0x000fe4000fffe03f */
[----:B------:R-:W-:Y:S01]  /*0fb0*/  UIADD3 UR6, UR4, 0x406, URZ ;  /* 0x0000040604067890 */ /* 0x000fe2000fffe03f */
[----:B------:R-:W-:Y:S01]  /*0fc0*/  UMOV UR9, 0x40000040 ;  /* 0x4000004000097882 */ /* 0x000fe20000000000 */
[----:B------:R-:W-:Y:S01]  /*0fd0*/  UMOV UR11, 0x40000040 ;  /* 0x40000040000b7882 */ /* 0x000fe20000000000 */
[----:B------:R-:W-:-:S04]  /*0fe0*/  UIADD3 UR4, UR4, 0x606, URZ ;  /* 0x0000060604047890 */ /* 0x000fc8000fffe03f */
[----:B------:R-:W-:Y:S01]  /*0ff0*/  HGMMA.64x64x16.F32 R120, gdesc[UR8].tnspB, R120 ;  /* 0x40e00000087879f0 */ /* 0x000fe20008700878 */
[----:B------:R-:W-:Y:S01]  /*1000*/  UMOV UR8, UR5 ;  /* 0x0000000500087c82 */ /* 0x000fe20008000000 */
[----:B------:R-:W-:Y:S02]  /*1010*/  UMOV UR9, 0x40000040 ;  /* 0x4000004000097882 */ /* 0x000fe40000000000 */
[----:B------:R-:W-:Y:S01]  /*1020*/  HGMMA.64x64x16.F32 R88, gdesc[UR8].tnspB, R88 ;  /* 0x40e00000085879f0 */ /* 0x000fe20008700858 */
[----:B------:R-:W-:Y:S01]  /*1030*/  UMOV UR8, UR6 ;  /* 0x0000000600087c82 */ /* 0x000fe20008000000 */
[----:B------:R-:W-:Y:S02]  /*1040*/  UMOV UR9, 0x40000040 ;  /* 0x4000004000097882 */ /* 0x000fe40000000000 */
[----:B------:R-:W-:Y:S01]  /*1050*/  HGMMA.64x64x16.F32 R56, gdesc[UR8].tnspB, R56 ;  /* 0x40e00000083879f0 */ /* 0x000fe20008700838 */
[----:B------:R-:W-:Y:S01]  /*1060*/  UMOV UR8, UR4 ;  /* 0x0000000400087c82 */ /* 0x000fe20008000000 */
[----:B------:R-:W-:Y:S01]  /*1070*/  UMOV UR9, 0x40000040 ;  /* 0x4000004000097882 */ /* 0x000fe20000000000 */
[----:B------:R-:W-:Y:S01]  /*1080*/  UMOV UR4, 0x1 ;  /* 0x0000000100047882 */ /* 0x000fe20000000000 */
[----:B------:R-:W-:Y:S04]  /*1090*/  HGMMA.64x64x16.F32 R24, gdesc[UR8].tnspB, R24, gsb0 ;  /* 0x40e00000081879f0 */ /* 0x000fe80008000818 */
.L_x_10:
[----:B-1----:R-:W-:-:S05]  /*10a0*/  VIMNMX R3, R2, 0x1, PT ;  /* 0x0000000102037848 */ /* 0x002fca0003fe0100 */
[----:B------:R-:W-:-:S05]  /*10b0*/  IMAD.IADD R4, R2, 0x1, -R3 ;  /* 0x0000000102047824 */ /* 0x000fca00078e0a03 */
[----:B------:R-:W-:-:S13]  /*10c0*/  ISETP.GE.AND P1, PT, R4, 0x1, PT ;  /* 0x000000010400780c */ /* 0x000fda0003f26270 */
[----:B------:R-:W-:Y:S05]  /*10d0*/  @!P1 BRA `(.L_x_13) ;  /* 0x0000000400d89947 */ /* 0x000fea0003800000 */
[----:B------:R-:W1:Y:S01]  /*10e0*/  S2UR UR5, SR_CgaCtaId ;  /* 0x00000000000579c3 */ /* 0x000e620000008800 */
[----:B------:R-:W-:Y:S01]  /*10f0*/  UMOV UR6, 0x400 ;  /* 0x0000040000067882 */ /* 0x000fe20000000000 */
[----:B------:R-:W-:Y:S01]  /*1100*/  LOP3.LUT R7, R0, 0x1, RZ, 0xfc, !PT ;  /* 0x0000000100077812 */ /* 0x000fe200078efcff */
[----:B------:R-:W-:Y:S01]  /*1110*/  IMAD.MOV.U32 R5, RZ, RZ, RZ ;  /* 0x000000ffff057224 */ /* 0x000fe200078e00ff */
[----:B------:R-:W-:Y:S01]  /*1120*/  UISETP.NE.U32.AND UP0, UPT, UR4, URZ, UPT ;  /* 0x0000003f0400728c */ /* 0x000fe2000bf05070 */
[----:B------:R-:W-:Y:S01]  /*1130*/  IMAD.MOV.U32 R2, RZ, RZ, R4 ;  /* 0x000000ffff027224 */ /* 0x000fe200078e0004 */
[----:B-1----:R-:W-:-:S04]  /*1140*/  ULEA UR6, UR5, UR6, 0x18 ;  /* 0x0000000605067291 */ /* 0x002fc8000f8ec03f */
[----:B------:R-:W-:Y:S02]  /*1150*/  USHF.R.U32.HI UR5, URZ, 0x4, UR6 ;  /* 0x000000043f057899 */ /* 0x000fe40008011606 */
[----:B------:R-:W-:Y:S02]  /*1160*/  UIADD3 UR7, UR6, 0x28000, URZ ;  /* 0x0002800006077890 */ /* 0x000fe4000fffe03f */
[----:B------:R-:W-:Y:S02]  /*1170*/  ULOP3.LUT UR5, UR5, 0x3fff, URZ, 0xc0, !UPT ;  /* 0x00003fff05057892 */ /* 0x000fe4000f8ec03f */
[----:B------:R-:W-:Y:S02]  /*1180*/  USHF.R.U32.HI UR8, URZ, 0x4, UR7 ;  /* 0x000000043f087899 */ /* 0x000fe40008011607 */
[----:B------:R-:W-:Y:S02]  /*1190*/  ULOP3.LUT UR7, UR5, 0x10000, URZ, 0xfc, !UPT ;  /* 0x0001000005077892 */ /* 0x000fe4000f8efc3f */
[----:B------:R-:W-:Y:S01]  /*11a0*/  ULOP3.LUT UR8, UR8, 0x3fff, URZ, 0xc0, !UPT ;  /* 0x00003fff08087892 */ /* 0x000fe2000f8ec03f */
[----:B------:R-:W-:-:S11]  /*11b0*/  UMOV UR5, URZ ;  /* 0x0000003f00057c82 */ /* 0x000fd60008000000 */
.L_x_18:
[----:B------:R-:W-:-:S13]  /*11c0*/  ISETP.NE.AND P2, PT, R7, 0x3, PT ;  /* 0x000000030700780c */ /* 0x000fda0003f45270 */
[----:B-1----:R-:W-:Y:S05]  /*11d0*/  @!P2 BRA `(.L_x_14) ;  /* 0x000000000004a947 */ /* 0x002fea0003800000 */
[----:B------:R-:W-:Y:S01]  /*11e0*/  BPT.TRAP 0x1 ;  /* 0x000000040000795c */ /* 0x000fe20000300000 */
.L_x_14:
[----:B------:R-:W-:Y:S01]  /*11f0*/  SHF.L.U32 R3, R5, 0x1f, RZ ;  /* 0x0000001f05037819 */ /* 0x000fe200000006ff */
[----:B------:R-:W-:-:S12]  /*1200*/  ULEA UR9, UR4, UR6, 0x3 ;  /* 0x0000000604097291 */ /* 0x000fd8000f8e183f */
.L_x_15:
[----:B-1----:R-:W-:-:S04]  /*1210*/  IMAD.U32 R6, RZ, RZ, UR9 ;  /* 0x00000009ff067e24 */ /* 0x002fc8000f8e00ff */
[----:B------:R1:W2:Y:S03]  /*1220*/  SYNCS.PHASECHK.TRANS64.TRYWAIT P1, [R6+URZ+0x32000], R3 ;  /* 0x03200003060075a7 */ /* 0x0002a6000802017f */
[----:B--2---:R-:W-:Y:S05]  /*1230*/  @!P1 NANOSLEEP.SYNCS 0x989680 ;  /* 0x009896800000995d */ /* 0x004fea0003900000 */
[----:B------:R-:W2:Y:S02]  /*1240*/  @!P1 SYNCS.PHASECHK.TRANS64 P1, [R6+URZ+0x32000], R3 ;  /* 0x03200003060095a7 */ /* 0x000ea4000802007f */
[----:B--2---:R-:W-:Y:S05]  /*1250*/  @!P1 BRA `(.L_x_15) ;  /* 0xfffffffc00ec9947 */ /* 0x004fea000383ffff */
[----:B------:R-:W-:Y:S01]  /*1260*/  ULEA UR10, UR4, UR7, 0xb ;  /* 0x00000007040a7291 */ /* 0x000fe2000f8e583f */
[----:B------:R-:W-:Y:S01]  /*1270*/  WARPGROUP.ARRIVE ;  /* 0x00000000000079c5 */ /* 0x000fe20000000000 */
[----:B------:R-:W-:Y:S02]  /*1280*/  ULEA UR12, UR4, UR8, 0x9 ;  /* 0x00000008040c7291 */ /* 0x000fe4000f8e483f */
[----:B------:R-:W-:Y:S02]  /*1290*/  UIADD3 UR9, UR10, 0x200, URZ ;  /* 0x000002000a097890 */ /* 0x000fe4000fffe03f */
[----:B------:R-:W-:Y:S02]  /*12a0*/  UIADD3 UR11, UR10, 0x400, URZ ;  /* 0x000004000a0b7890 */ /* 0x000fe4000fffe03f */
[----:B------:R-:W-:Y:S01]  /*12b0*/  UMOV UR20, UR10 ;  /* 0x0000000a00147c82 */ /* 0x000fe20008000000 */
[----:B------:R-:W-:Y:S01]  /*12c0*/  UMOV UR21, 0x40000040 ;  /* 0x4000004000157882 */ /* 0x000fe20000000000 */
[----:B------:R-:W-:Y:S01]  /*12d0*/  UMOV UR22, UR12 ;  /* 0x0000000c00167c82 */ /* 0x000fe20008000000 */
[----:B------:R-:W-:Y:S01]  /*12e0*/  UMOV UR23, 0x40000040 ;  /* 0x4000004000177882 */ /* 0x000fe20000000000 */
[----:B------:R-:W-:Y:S01]  /*12f0*/  UIADD3 UR13, UR10, 0x600, URZ ;  /* 0x000006000a0d7890 */ /* 0x000fe2000fffe03f */
[----:B------:R-:W-:Y:S01]  /*1300*/  HGMMA.64x64x16.F32 R120, gdesc[UR20].tnspB, R120, UP0 ;  /* 0x40e00000147879f0 */ /* 0x000fe2000bf00878 */
        /* <DEDUP_REMOVED lines=12> */
[----:B------:R-:W-:-:S02]  /*13d0*/  UIADD3 UR20, UR10, 0x2, URZ ;  /* 0x000000020a147890 */ /* 0x000fc4000fffe03f */
[----:B------:R-:W-:Y:S01]  /*13e0*/  UIADD3 UR22, UR12, 0x80, URZ ;  /* 0x000000800c167890 */ /* 0x000fe2000fffe03f */
[----:B------:R-:W-:Y:S01]  /*13f0*/  UMOV UR21, 0x40000040 ;  /* 0x4000004000157882 */ /* 0x000fe20000000000 */
[----:B------:R-:W-:Y:S01]  /*1400*/  UMOV UR23, 0x40000040 ;  /* 0x4000004000177882 */ /* 0x000fe20000000000 */
[----:B------:R-:W-:Y:S02]  /*1410*/  UIADD3 UR14, UR12, 0x180, URZ ;  /* 0x000001800c0e7890 */ /* 0x000fe4000fffe03f */
[----:B------:R-:W-:Y:S01]  /*1420*/  UIADD3 UR18, UR10, 0x406, URZ ;  /* 0x000004060a127890 */ /* 0x000fe2000fffe03f */
[----:B------:R-:W-:-:S03]  /*1430*/  UMOV UR15, 0x40000040 ;  /* 0x40000040000f7882 */ /* 0x000fc60000000000 */
        /* <DEDUP_REMOVED lines=28> */
[----:B------:R-:W-:Y:S01]  /*1600*/  UMOV UR12, UR9 ;  /* 0x00000009000c7c82 */ /* 0x000fe20008000000 */
[----:B------:R-:W-:Y:S01]  /*1610*/  HGMMA.64x64x16.F32 R24, gdesc[UR20].tnspB, R24 ;  /* 0x40e00000141879f0 */ /* 0x000fe20008700818 */
[----:B------:R-:W-:Y:S01]  /*1620*/  UMOV UR13, 0x40000040 ;  /* 0x40000040000d7882 */ /* 0x000fe20000000000 */
[----:B------:R-:W-:-:S02]  /*1630*/  UIADD3 UR10, UR10, 0x606, URZ ;  /* 0x000006060a0a7890 */ /* 0x000fc4000fffe03f */
        /* <DEDUP_REMOVED lines=8> */
[----:B------:R-:W-:-:S02]  /*16c0*/  UMOV UR13, 0x40000040 ;  /* 0x40000040000d7882 */ /* 0x000fc40000000000 */
[----:B------:R-:W-:Y:S03]  /*16d0*/  HGMMA.64x64x16.F32 R24, gdesc[UR12].tnspB, R24, gsb0 ;  /* 0x40e000000c1879f0 */ /* 0x000fe60008000818 */
[----:B------:R-:W-:Y:S02]  /*16e0*/  WARPGROUP.DEPBAR.LE gsb0, 0x1 ;  /* 0x00008000000079c5 */ /* 0x000fe40000010100 */
[----:B------:R-:W-:Y:S05]  /*16f0*/  @!P2 BRA `(.L_x_16) ;  /* 0x000000000004a947 */ /* 0x000fea0003800000 */
[----:B------:R-:W-:Y:S01]  /*1700*/  BPT.TRAP 0x1 ;  /* 0x000000040000795c */ /* 0x000fe20000300000 */
.L_x_16:
[----:B------:R-:W-:Y:S01]  /*1710*/  ULEA UR9, UR5, UR6, 0x3 ;  /* 0x0000000605097291 */ /* 0x000fe2000f8e183f */
[----:B------:R-:W-:-:S03]  /*1720*/  ISETP.GT.U32.AND P1, PT, R0, 0x1, PT ;  /* 0x000000010000780c */ /* 0x000fc60003f24070 */
[----:B------:R-:W-:-:S04]  /*1730*/  UIADD3 UR9, UR9, 0x32028, URZ ;  /* 0x0003202809097890 */ /* 0x000fc8000fffe03f */
[----:B------:R-:W-:-:S09]  /*1740*/  UPRMT UR9, URZ, 0x654, UR9 ;  /* 0x000006543f097896 */ /* 0x000fd20008000009 */
[----:B------:R-:W-:Y:S01]  /*1750*/  SYNCS.ARRIVE.TRANS64.RED.A1T0 RZ, [UR9], RZ ;  /* 0x000000ffffff79a7 */ /* 0x000fe20008100409 */
[----:B------:R-:W-:Y:S05]  /*1760*/  @P1 BRA `(.L_x_17) ;  /* 0x0000000000041947 */ /* 0x000fea0003800000 */
[----:B------:R-:W-:Y:S01]  /*1770*/  BPT.TRAP 0x1 ;  /* 0x000000040000795c */ /* 0x000fe20000300000 */
.L_x_17:
[----:B------:R-:W-:Y:S01]  /*1780*/  UIADD3 UR4, UR4, 0x1, URZ ;  /* 0x0000000104047890 */ /* 0x000fe2000fffe03f */
[C---:B------:R-:W-:Y:S01]  /*1790*/  ISETP.GT.AND P1, PT, R2.reuse, 0x1, PT ;  /* 0x000000010200780c */ /* 0x040fe20003f24270 */
[----:B------:R-:W-:Y:S01]  /*17a0*/  UIADD3 UR5, UR5, 0x1, URZ ;  /* 0x0000000105057890 */ /* 0x000fe2000fffe03f */
[----:B------:R-:W-:Y:S01]  /*17b0*/  VIADD R2, R2, 0xffffffff ;  /* 0xffffffff02027836 */ /* 0x000fe20000000000 */
[----:B------:R-:W-:Y:S02]  /*17c0*/  UISETP.NE.AND UP0, UPT, UR4, 0x5, UPT ;  /* 0x000000050400788c */ /* 0x000fe4000bf05270 */
[----:B------:R-:W-:Y:S02]  /*17d0*/  UISETP.NE.AND UP1, UPT, UR5, 0x5, UPT ;  /* 0x000000050500788c */ /* 0x000fe4000bf25270 */
[----:B------:R-:W-:Y:S02]  /*17e0*/  USEL UR9, URZ, 0x1, UP0 ;  /* 0x000000013f097887 */ /* 0x000fe40008000000 */
[----:B------:R-:W-:-:S02]  /*17f0*/  USEL UR4, UR4, URZ, UP0 ;  /* 0x0000003f04047287 */ /* 0x000fc40008000000 */
[----:B------:R-:W-:Y:S02]  /*1800*/  USEL UR5, UR5, URZ, UP1 ;  /* 0x0000003f05057287 */ /* 0x000fe40008800000 */
[----:B------:R-:W-:Y:S01]  /*1810*/  UPLOP3.LUT UP0, UPT, UPT, UPT, UPT, 0x80, 0x0 ;  /* 0x000000000000789c */ /* 0x000fe20003f0f070 */
[----:B------:R-:W-:Y:S01]  /*1820*/  LOP3.LUT R5, R5, UR9, RZ, 0x3c, !PT ;  /* 0x0000000905057c12 */ /* 0x000fe2000f8e3cff */
[----:B------:R-:W-:Y:S09]  /*1830*/  @P1 BRA `(.L_x_18) ;  /* 0xfffffff800601947 */ /* 0x000ff2000383ffff */
.L_x_13:
[----:B------:R-:W-:Y:S02]  /*1840*/  WARPGROUP.DEPBAR.LE gsb0, 0x0 ;  /* 0x00008000000079c5 */ /* 0x000fe40000010000 */
[----:B------:R-:W-:Y:S05]  /*1850*/  @!P0 BRA `(.L_x_19) ;  /* 0x0000000000448947 */ /* 0x000fea0003800000 */
[----:B------:R-:W-:-:S04]  /*1860*/  LOP3.LUT R2, R0, 0x1, RZ, 0xfc, !PT ;  /* 0x0000000100027812 */ /* 0x000fc800078efcff */
[----:B------:R-:W-:-:S13]  /*1870*/  ISETP.NE.AND P0, PT, R2, 0x3, PT ;  /* 0x000000030200780c */ /* 0x000fda0003f05270 */
[----:B------:R-:W-:Y:S05]  /*1880*/  @!P0 BRA `(.L_x_20) ;  /* 0x0000000000048947 */ /* 0x000fea0003800000 */
[----:B------:R-:W-:Y:S01]  /*1890*/  BPT.TRAP 0x1 ;  /* 0x000000040000795c */ /* 0x000fe20000300000 */
.L_x_20:
[----:B------:R-:W2:Y:S01]  /*18a0*/  S2R R5, SR_CgaCtaId ;  /* 0x0000000000057919 */ /* 0x000ea20000008800 */
[----:B-1----:R-:W-:Y:S01]  /*18b0*/  IMAD.WIDE.U32 R2, R4, -0x33333333, RZ ;  /* 0xcccccccd04027825 */ /* 0x002fe200078e00ff */
[----:B------:R-:W-:Y:S02]  /*18c0*/  MOV R2, 0x400 ;  /* 0x0000040000027802 */ /* 0x000fe40000000f00 */
[----:B------:R-:W-:Y:S02]  /*18d0*/  ISETP.GT.U32.AND P0, PT, R0, 0x1, PT ;  /* 0x000000010000780c */ /* 0x000fe40003f04070 */
[----:B------:R-:W-:-:S05]  /*18e0*/  SHF.R.U32.HI R3, RZ, 0x2, R3 ;  /* 0x00000002ff037819 */ /* 0x000fca0000011603 */
[----:B------:R-:W-:Y:S01]  /*18f0*/  IMAD R4, R3, -0x5, R4 ;  /* 0xfffffffb03047824 */ /* 0x000fe200078e0204 */
[----:B--2---:R-:W-:-:S05]  /*1900*/  LEA R5, R5, R2, 0x18 ;  /* 0x0000000205057211 */ /* 0x004fca00078ec0ff */
[----:B------:R-:W-:-:S04]  /*1910*/  IMAD R4, R4, 0x8, R5 ;  /* 0x0000000804047824 */ /* 0x000fc800078e0205 */
[----:B------:R-:W-:-:S05]  /*1920*/  VIADD R4, R4, 0x32028 ;  /* 0x0003202804047836 */ /* 0x000fca0000000000 */
[----:B------:R-:W-:-:S04]  /*1930*/  PRMT R4, RZ, 0x654, R4 ;  /* 0x00000654ff047816 */ /* 0x000fc80000000004 */
[----:B------:R2:W-:Y:S01]  /*1940*/  SYNCS.ARRIVE.TRANS64.RED.A1T0 RZ, [R4+URZ], RZ ;  /* 0x000000ff04ff79a7 */ /* 0x0005e2000810043f */
[----:B------:R-:W-:Y:S05]  /*1950*/  @P0 BRA `(.L_x_19) ;  /* 0x0000000000040947 */ /* 0x000fea0003800000 */
[----:B------:R-:W-:Y:S01]  /*1960*/  BPT.TRAP 0x1 ;  /* 0x000000040000795c */ /* 0x000fe20000300000 */
.L_x_19:
[----:B-1----:R-:W1:Y:S01]  /*1970*/  S2R R3, SR_TID.X ;  /* 0x0000000000037919 */ /* 0x002e620000002100 */
[----:B------:R-:W-:Y:S01]  /*1980*/  ULDC.64 UR4, c[0x0][0x280] ;  /* 0x0000a00000047ab9 */ /* 0x000fe20000000a00 */
[----:B--2---:R-:W2:Y:S01]  /*1990*/  S2R R4, SR_CTAID.Y ;  /* 0x0000000000047919 */ /* 0x004ea20000002600 */
[----:B------:R-:W0:Y:S01]  /*19a0*/  S2R R9, SR_CTAID.X ;  /* 0x0000000000097919 */ /* 0x000e220000002500 */
[----:B-1----:R-:W-:-:S04]  /*19b0*/  SHF.R.S32.HI R0, RZ, 0x1f, R3 ;  /* 0x0000001fff007819 */ /* 0x002fc80000011403 */
[----:B------:R-:W-:Y:S01]  /*19c0*/  LEA.HI R0, R0, R3, RZ, 0x7 ;  /* 0x0000000300007211 */ /* 0x000fe200078f38ff */
[----:B--2---:R-:W-:-:S03]  /*19d0*/  IMAD.SHL.U32 R4, R4, 0x40, RZ ;  /* 0x0000004004047824 */ /* 0x004fc600078e00ff */
[----:B------:R-:W-:Y:S01]  /*19e0*/  LOP3.LUT R0, R0, 0xffffff80, RZ, 0xc0, !PT ;  /* 0xffffff8000007812 */ /* 0x000fe200078ec0ff */
[----:B0-----:R-:W-:Y:S01]  /*19f0*/  IMAD.SHL.U32 R10, R9, 0x100, RZ ;  /* 0x00000100090a7824 */ /* 0x001fe200078e00ff */
[----:B------:R-:W-:-:S03]  /*1a00*/  ISETP.GE.AND P0, PT, R4, UR5, PT ;  /* 0x0000000504007c0c */ /* 0x000fc6000bf06270 */
[----:B------:R-:W-:Y:S01]  /*1a10*/  IMAD.IADD R0, R3, 0x1, -R0 ;  /* 0x0000000103007824 */ /* 0x000fe200078e0a00 */
[----:B------:R-:W-:-:S04]  /*1a20*/  ISETP.GE.OR P0, PT, R10, UR4, P0 ;  /* 0x000000040a007c0c */ /* 0x000fc80008706670 */
[----:B------:R-:W-:-:S04]  /*1a30*/  SHF.R.S32.HI R3, RZ, 0x1f, R0 ;  /* 0x0000001fff037819 */ /* 0x000fc80000011400 */
[----:B------:R-:W-:-:S04]  /*1a40*/  LEA.HI R2, R3, R0, RZ, 0x2 ;  /* 0x0000000003027211 */ /* 0x000fc800078f10ff */
[--C-:B------:R-:W-:Y:S02]  /*1a50*/  SHF.R.S32.HI R6, RZ, 0x2, R2.reuse ;  /* 0x00000002ff067819 */ /* 0x100fe40000011402 */
[----:B------:R-:W-:-:S04]  /*1a60*/  SHF.R.S32.HI R5, RZ, 0x1f, R2 ;  /* 0x0000001fff057819 */ /* 0x000fc80000011402 */
[----:B------:R-:W-:-:S04]  /*1a70*/  LEA.HI R5, R5, R6, RZ, 0x3 ;  /* 0x0000000605057211 */ /* 0x000fc800078f18ff */
[----:B------:R-:W-:Y:S01]  /*1a80*/  LOP3.LUT R7, R5, 0xfffffff8, RZ, 0xc0, !PT ;  /* 0xfffffff805077812 */ /* 0x000fe200078ec0ff */
[----:B------:R-:W-:Y:S06]  /*1a90*/  @P0 EXIT ;  /* 0x000000000000094d */ /* 0x000fec0003800000 */
[----:B------:R-:W0:Y:S01]  /*1aa0*/  LDC.64 R12, c[0x0][0x658] ;  /* 0x00019600ff0c7b82 */ /* 0x000e220000000a00 */
[----:B------:R-:W-:Y:S01]  /*1ab0*/  LOP3.LUT R5, R2, 0x7ffffffc, RZ, 0xc0, !PT ;  /* 0x7ffffffc02057812 */ /* 0x000fe200078ec0ff */
[----:B------:R-:W-:Y:S01]  /*1ac0*/  IMAD.IADD R2, R6, 0x1, -R7 ;  /* 0x0000000106027824 */ /* 0x000fe200078e0a07 */
[----:B------:R-:W-:Y:S02]  /*1ad0*/  LEA.HI R6, R3, R0, RZ, 0x5 ;  /* 0x0000000003067211 */ /* 0x000fe400078f28ff */
[----:B---3-5:R-:W-:Y:S01]  /*1ae0*/  FSETP.NEU.AND P1, PT, R14, RZ, PT ;  /* 0x000000ff0e00720b */ /* 0x028fe20003f2d000 */
[----:B------:R-:W-:Y:S01]  /*1af0*/  IMAD.IADD R5, R0, 0x1, -R5 ;  /* 0x0000000100057824 */ /* 0x000fe200078e0a05 */
[----:B------:R-:W-:Y:S02]  /*1b00*/  SHF.R.S32.HI R3, RZ, 0x1f, R2 ;  /* 0x0000001fff037819 */ /* 0x000fe40000011402 */
[----:B----4-:R-:W-:Y:S01]  /*1b10*/  SHF.R.S32.HI R15, RZ, 0x5, R6 ;  /* 0x00000005ff0f7819 */ /* 0x010fe20000011406 */
[----:B------:R-:W-:-:S02]  /*1b20*/  IMAD.SHL.U32 R5, R5, 0x2, RZ ;  /* 0x0000000205057824 */ /* 0x000fc400078e00ff */
[----:B------:R-:W-:-:S03]  /*1b30*/  IMAD.WIDE R8, R9, 0x100, R2 ;  /* 0x0000010009087825 */ /* 0x000fc600078e0202 */
[----:B------:R-:W-:Y:S01]  /*1b40*/  SHF.R.S32.HI R7, RZ, 0x1f, R5 ;  /* 0x0000001fff077819 */ /* 0x000fe20000011405 */
[C---:B------:R-:W-:Y:S01]  /*1b50*/  IMAD R3, R15.reuse, -0x10, -R10 ;  /* 0xfffffff00f037824 */ /* 0x040fe200078e0a0a */
[C---:B------:R-:W-:Y:S01]  /*1b60*/  IADD3 R6, P0, R4.reuse, R5, RZ ;  /* 0x0000000504067210 */ /* 0x040fe20007f1e0ff */
[----:B------:R-:W-:Y:S01]  /*1b70*/  IMAD.WIDE R8, R15, 0x10, R8 ;  /* 0x000000100f087825 */ /* 0x000fe200078e0208 */
[----:B------:R-:W-:Y:S02]  /*1b80*/  IADD3 R10, -R5, UR5, -R4 ;  /* 0x00000005050a7c10 */ /* 0x000fe4000fffe904 */
[----:B------:R-:W-:Y:S02]  /*1b90*/  LEA.HI.X.SX32 R7, R4, R7, 0x1, P0 ;  /* 0x0000000704077211 */ /* 0x000fe400000f0eff */
[----:B------:R-:W-:Y:S01]  /*1ba0*/  IADD3 R0, R3, UR4, -R2 ;  /* 0x0000000403007c10 */ /* 0x000fe2000fffe802 */
[-C--:B0-----:R-:W-:Y:S01]  /*1bb0*/  IMAD R2, R9, R12.reuse, RZ ;  /* 0x0000000c09027224 */ /* 0x081fe200078e02ff */
[----:B------:R-:W-:Y:S01]  /*1bc0*/  ISETP.GT.AND P3, PT, R10, RZ, PT ;  /* 0x000000ff0a00720c */ /* 0x000fe20003f64270 */
[----:B------:R-:W-:Y:S01]  /*1bd0*/  IMAD.WIDE.U32 R18, R8, R12, R6 ;  /* 0x0000000c08127225 */ /* 0x000fe200078e0006 */
[----:B------:R-:W-:-:S02]  /*1be0*/  SHF.L.U64.HI R15, R12, 0x3, R13 ;  /* 0x000000030c0f7819 */ /* 0x000fc4000001020d */
[----:B------:R-:W-:Y:S01]  /*1bf0*/  P2R R3, PR, RZ, 0x8 ;  /* 0x00000008ff037803 */ /* 0x000fe20000000000 */
[----:B------:R-:W-:Y:S01]  /*1c00*/  IMAD R21, R8, R13, R2 ;  /* 0x0000000d08157224 */ /* 0x000fe200078e0202 */
[----:B------:R-:W-:Y:S01]  /*1c10*/  ISETP.GT.AND P0, PT, R0, RZ, P3 ;  /* 0x000000ff0000720c */ /* 0x000fe20001f04270 */
[----:B------:R-:W-:Y:S02]  /*1c20*/  IMAD.SHL.U32 R16, R12, 0x8, RZ ;  /* 0x000000080c107824 */ /* 0x000fe400078e00ff */
[----:B------:R-:W-:Y:S01]  /*1c30*/  IMAD.IADD R21, R19, 0x1, R21 ;  /* 0x0000000113157824 */ /* 0x000fe200078e0215 */
[----:B------:R-:W-:Y:S09]  /*1c40*/  @!P1 BRA `(.L_x_21) ;  /* 0x0000006c00cc9947 */ /* 0x000ff20003800000 */
[----:B------:R-:W-:Y:S01]  /*1c50*/  ULDC.64 UR4, c[0x0][0x630] ;  /* 0x00018c0000047ab9 */ /* 0x000fe20000000a00 */
[----:B------:R-:W-:Y:S01]  /*1c60*/  ULDC.64 UR8, c[0x0][0x628] ;  /* 0x00018a0000087ab9 */ /* 0x000fe20000000a00 */
[----:B------:R-:W-:Y:S01]  /*1c70*/  IMAD R17, R9, UR4, RZ ;  /* 0x0000000409117c24 */ /* 0x000fe2000f8e02ff */
[----:B------:R-:W-:Y:S01]  /*1c80*/  ULDC.64 UR6, c[0x0][0x650] ;  /* 0x0001940000067ab9 */ /* 0x000fe20000000a00 */
[----:B------:R-:W-:-:S04]  /*1c90*/  IMAD.WIDE.U32 R2, R8, UR4, R6 ;  /* 0x0000000408027c25 */ /* 0x000fc8000f8e0006 */
[----:B------:R-:W-:Y:S01]  /*1ca0*/  IMAD R17, R8, UR5, R17 ;  /* 0x0000000508117c24 */ /* 0x000fe2000f8e0211 */
[----:B------:R-:W-:-:S03]  /*1cb0*/  LEA R4, P1, R2, UR8, 0x1 ;  /* 0x0000000802047c11 */ /* 0x000fc6000f8208ff */
[----:B------:R-:W-:-:S05]  /*1cc0*/  IMAD.IADD R3, R3, 0x1, R17 ;  /* 0x0000000103037824 */ /* 0x000fca00078e0211 */
[----:B------:R-:W-:-:S05]  /*1cd0*/  LEA.HI.X R5, R2, UR9, R3, 0x1, P1 ;  /* 0x0000000902057c11 */ /* 0x000fca00088f0c03 */
[----:B------:R-:W2:Y:S01]  /*1ce0*/  @P0 LDG.E.LTC128B.U16 R19, desc[UR16][R4.64] ;  /* 0x0000001004130981 */ /* 0x000ea2000c1e1520 */
[----:B------:R-:W-:Y:S01]  /*1cf0*/  ISETP.GT.AND P6, PT, R10, 0x1, PT ;  /* 0x000000010a00780c */ /* 0x000fe20003fc4270 */
[----:B------:R-:W-:Y:S01]  /*1d00*/  BSSY B0, `(.L_x_22) ;  /* 0x000000e000007945 */ /* 0x000fe20003800000 */
[----:B------:R-:W-:Y:S02]  /*1d10*/  LEA R2, P2, R18, UR6, 0x1 ;  /* 0x0000000612027c11 */ /* 0x000fe4000f8408ff */
[----:B------:R-:W-:Y:S01]  /*1d20*/  ISETP.GT.AND P1, PT, R0, RZ, P6 ;  /* 0x000000ff0000720c */ /* 0x000fe20003724270 */
[----:B--2---:R-:W-:-:S05]  /*1d30*/  HADD2.F32 R3, -RZ, R19.H0_H0 ;  /* 0x20000013ff037230 */ /* 0x004fca0000004100 */
[----:B------:R-:W-:-:S04]  /*1d40*/  FMUL R3, R3, R14 ;  /* 0x0000000e03037220 */ /* 0x000fc80000400000 */
[----:B------:R-:W-:-:S05]  /*1d50*/  FFMA R3, R120, R11, R3 ;  /* 0x0000000b78037223 */ /* 0x000fca0000000003 */
[----:B------:R-:W-:Y:S02]  /*1d60*/  F2FP.F16.F32.PACK_AB R20, RZ, R3 ;  /* 0x00000003ff14723e */ /* 0x000fe400000000ff */
[----:B------:R-:W-:Y:S02]  /*1d70*/  P2R R3, PR, RZ, 0x40 ;  /* 0x00000040ff037803 */ /* 0x000fe40000000000 */
[----:B------:R-:W-:Y:S02]  /*1d80*/  LEA.HI.X R3, R18, UR7, R21, 0x1, P2 ;  /* 0x0000000712037c11 */ /* 0x000fe400090f0c15 */
[----:B------:R-:W-:Y:S02]  /*1d90*/  PRMT R18, R20, 0x7610, R18 ;  /* 0x0000761014127816 */ /* 0x000fe40000000012 */
[----:B------:R-:W-:-:S03]  /*1da0*/  PRMT R20, R19, 0x7610, R20 ;  /* 0x0000761013147816 */ /* 0x000fc60000000014 */
[----:B------:R0:W-:Y:S01]  /*1db0*/  @P0 STG.E.U16 desc[UR16][R2.64], R18 ;  /* 0x0000001202000986 */ /* 0x0001e2000c101510 */
[----:B------:R-:W-:Y:S05]  /*1dc0*/  @!P1 BRA `(.L_x_23) ;  /* 0x0000000000049947 */ /* 0x000fea0003800000 */
[----:B------:R1:W5:Y:S02]  /*1dd0*/  LDG.E.LTC128B.U16 R20, desc[UR16][R4.64+0x2] ;  /* 0x0000021004147981 */ /* 0x000364000c1e1520 */
.L_x_23:
[----:B------:R-:W-:Y:S05]  /*1de0*/  BSYNC B0 ;  /* 0x0000000000007941 */ /* 0x000fea0003800000 */
.L_x_22:
[----:B------:R-:W-:Y:S01]  /*1df0*/  USHF.L.U32 UR6, UR4, 0x3, URZ ;  /* 0x0000000304067899 */ /* 0x000fe2000800063f */
[----:B-----5:R-:W-:Y:S01]  /*1e00*/  HADD2.F32 R9, -RZ, R20.H0_H0 ;  /* 0x20000014ff097230 */ /* 0x020fe20000004100 */
[----:B------:R-:W-:Y:S01]  /*1e10*/  USHF.L.U64.HI UR7, UR4, 0x3, UR5 ;  /* 0x0000000304077899 */ /* 0x000fe20008010205 */
[----:B------:R-:W-:-:S03]  /*1e20*/  ISETP.GT.AND P0, PT, R0, 0x8, P3 ;  /* 0x000000080000780c */ /* 0x000fc60001f04270 */
[----:B0-----:R-:W-:Y:S02]  /*1e30*/  IMAD.U32 R18, RZ, RZ, UR6 ;  /* 0x00000006ff127e24 */ /* 0x001fe4000f8e00ff */
[----:B------:R-:W-:Y:S01]  /*1e40*/  FMUL R22, R9, R14 ;  /* 0x0000000e09167220 */ /* 0x000fe20000400000 */
[----:B------:R-:W-:-:S03]  /*1e50*/  IMAD.U32 R19, RZ, RZ, UR7 ;  /* 0x00000007ff137e24 */ /* 0x000fc6000f8e00ff */
[----:B------:R-:W-:Y:S01]  /*1e60*/  FFMA R22, R121, R11, R22 ;  /* 0x0000000b79167223 */ /* 0x000fe20000000016 */
[----:B------:R-:W-:-:S04]  /*1e70*/  IMAD.WIDE.U32 R8, R8, UR4, R18 ;  /* 0x0000000408087c25 */ /* 0x000fc8000f8e0012 */
[----:B------:R-:W-:Y:S02]  /*1e80*/  F2FP.F16.F32.PACK_AB R22, RZ, R22 ;  /* 0x00000016ff16723e */ /* 0x000fe400000000ff */
[----:B------:R-:W-:-:S03]  /*1e90*/  IADD3 R6, P2, R6, R8, RZ ;  /* 0x0000000806067210 */ /* 0x000fc60007f5e0ff */
[----:B------:R0:W-:Y:S01]  /*1ea0*/  @P1 STG.E.U16 desc[UR16][R2.64+0x2], R22 ;  /* 0x0000021602001986 */ /* 0x0001e2000c101510 */
[----:B------:R-:W-:Y:S02]  /*1eb0*/  IADD3.X R7, R7, R17, R9, P2, !PT ;  /* 0x0000001107077210 */ /* 0x000fe400017fe409 */
[----:B------:R-:W-:-:S04]  /*1ec0*/  LEA R8, P2, R6, UR8, 0x1 ;  /* 0x0000000806087c11 */ /* 0x000fc8000f8408ff */
[----:B------:R-:W-:-:S05]  /*1ed0*/  LEA.HI.X R9, R6, UR9, R7, 0x1, P2 ;  /* 0x0000000906097c11 */ /* 0x000fca00090f0c07 */
[----:B------:R-:W2:Y:S01]  /*1ee0*/  @P0 LDG.E.LTC128B.U16 R20, desc[UR16][R8.64] ;  /* 0x0000001008140981 */ /* 0x000ea2000c1e1520 */
[C---:B------:R-:W-:Y:S01]  /*1ef0*/  SHF.L.U64.HI R15, R16.reuse, 0x1, R15 ;  /* 0x00000001100f7819 */ /* 0x040fe2000001020f */
[----:B------:R-:W-:Y:S01]  /*1f00*/  BSSY B0, `(.L_x_24) ;  /* 0x000000b000007945 */ /* 0x000fe20003800000 */
[----:B------:R-:W-:Y:S02]  /*1f10*/  LEA R6, P2, R16, R2, 0x1 ;  /* 0x0000000210067211 */ /* 0x000fe400078408ff */
[----:B------:R-:W-:Y:S01]  /*1f20*/  ISETP.GT.AND P1, PT, R0, 0x8, P6 ;  /* 0x000000080000780c */ /* 0x000fe20003724270 */
[----:B--2---:R-:W-:-:S05]  /*1f30*/  HADD2.F32 R7, -RZ, R20.H0_H0 ;  /* 0x20000014ff077230 */ /* 0x004fca0000004100 */
[----:B------:R-:W-:-:S04]  /*1f40*/  FMUL R7, R7, R14 ;  /* 0x0000000e07077220 */ /* 0x000fc80000400000 */
[----:B------:R-:W-:-:S05]  /*1f50*/  FFMA R7, R122, R11, R7 ;  /* 0x0000000b7a077223 */ /* 0x000fca0000000007 */
[----:B------:R-:W-:Y:S01]  /*1f60*/  F2FP.F16.F32.PACK_AB R16, RZ, R7 ;  /* 0x00000007ff10723e */ /* 0x000fe200000000ff */
[----:B------:R-:W-:-:S05]  /*1f70*/  IMAD.X R7, R15, 0x1, R3, P2 ;  /* 0x000000010f077824 */ /* 0x000fca00010e0603 */
[----:B------:R0:W-:Y:S01]  /*1f80*/  @P0 STG.E.U16 desc[UR16][R6.64], R16 ;  /* 0x0000001006000986 */ /* 0x0001e2000c101510 */
[----:B------:R-:W-:Y:S05]  /*1f90*/  @!P1 BRA `(.L_x_25) ;  /* 0x0000000000049947 */ /* 0x000fea0003800000 */
[----:B------:R2:W5:Y:S02]  /*1fa0*/  LDG.E.LTC128B.U16 R20, desc[UR16][R8.64+0x2] ;  /* 0x0000021008147981 */ /* 0x000564000c1e1520 */
.L_x_25:
[----:B------:R-:W-:Y:S05]  /*1fb0*/  BSYNC B0 ;  /* 0x0000000000007941 */ /* 0x000fea0003800000 */
.L_x_24:
[----:B-----5:R-:W-:Y:S01]  /*1fc0*/  HADD2.F32 R15, -RZ, R20.H0_H0 ;  /* 0x20000014ff0f7230 */ /* 0x020fe20000004100 */
[----:B------:R-:W-:Y:S01]  /*1fd0*/  ISETP.GT.AND P3, PT, R10, 0x8, PT ;  /* 0x000000080a00780c */ /* 0x000fe20003f64270 */
[----:B------:R-:W-:Y:S03]  /*1fe0*/  BSSY B0, `(.L_x_26) ;  /* 0x0000009000007945 */ /* 0x000fe60003800000 */
[----:B0-----:R-:W-:Y:S01]  /*1ff0*/  FMUL R16, R15, R14 ;  /* 0x0000000e0f107220 */ /* 0x001fe20000400000 */
[----:B------:R-:W-:Y:S02]  /*2000*/  ISETP.GT.AND P0, PT, R0, RZ, P3 ;  /* 0x000000ff0000720c */ /* 0x000fe40001f04270 */
[----:B------:R-:W-:Y:S01]  /*2010*/  P2R R15, PR, RZ, 0x8 ;  /* 0x00000008ff0f7803 */ /* 0x000fe20000000000 */
[----:B------:R-:W-:-:S05]  /*2020*/  FFMA R16, R123, R11, R16 ;  /* 0x0000000b7b107223 */ /* 0x000fca0000000010 */
[----:B------:R-:W-:-:S05]  /*2030*/  F2FP.F16.F32.PACK_AB R16, RZ, R16 ;  /* 0x00000010ff10723e */ /* 0x000fca00000000ff */
[----:B------:R0:W-:Y:S01]  /*2040*/  @P1 STG.E.U16 desc[UR16][R6.64+0x2], R16 ;  /* 0x0000021006001986 */ /* 0x0001e2000c101510 */
[----:B------:R-:W-:Y:S05]  /*2050*/  @!P0 BRA `(.L_x_27) ;  /* 0x0000000000048947 */ /* 0x000fea0003800000 */
[----:B------:R3:W5:Y:S02]  /*2060*/  LDG.E.LTC128B.U16 R20, desc[UR16][R4.64+0x10] ;  /* 0x0000101004147981 */ /* 0x000764000c1e1520 */
.L_x_27:
[----:B------:R-:W-:Y:S05]  /*2070*/  BSYNC B0 ;  /* 0x0000000000007941 */ /* 0x000fea0003800000 */
.L_x_26:
[----:B-----5:R-:W-:Y:S01]  /*2080*/  HADD2.F32 R15, -RZ, R20.H0_H0 ;  /* 0x20000014ff0f7230 */ /* 0x020fe20000004100 */
[----:B------:R-:W-:Y:S01]  /*2090*/  ISETP.GT.AND P2, PT, R10, 0x9, PT ;  /* 0x000000090a00780c */ /* 0x000fe20003f44270 */
[----:B------:R-:W-:Y:S03]  /*20a0*/  BSSY B0, `(.L_x_28) ;  /* 0x0000009000007945 */ /* 0x000fe60003800000 */
[----:B------:R-:W-:Y:S01]  /*20b0*/  FMUL R15, R15, R14 ;  /* 0x0000000e0f0f7220 */ /* 0x000fe20000400000 */
[----:B------:R-:W-:Y:S02]  /*20c0*/  ISETP.GT.AND P1, PT, R0, RZ, P2 ;  /* 0x000000ff0000720c */ /* 0x000fe40001724270 */
[----:B0-----:R-:W-:Y:S01]  /*20d0*/  P2R R16, PR, RZ, 0x4 ;  /* 0x00000004ff107803 */ /* 0x001fe20000000000 */
[----:B------:R-:W-:-:S05]  /*20e0*/  FFMA R15, R124, R11, R15 ;  /* 0x0000000b7c0f7223 */ /* 0x000fca000000000f */
[----:B------:R-:W-:-:S05]  /*20f0*/  F2FP.F16.F32.PACK_AB R15, RZ, R15 ;  /* 0x0000000fff0f723e */ /* 0x000fca00000000ff */
[----:B------:R0:W-:Y:S01]  /*2100*/  @P0 STG.E.U16 desc[UR16][R2.64+0x10], R15 ;  /* 0x0000100f02000986 */ /* 0x0001e2000c101510 */
[----:B------:R-:W-:Y:S05]  /*2110*/  @!P1 BRA `(.L_x_29) ;  /* 0x0000000000049947 */ /* 0x000fea0003800000 */
[----:B------:R4:W5:Y:S02]  /*2120*/  LDG.E.LTC128B.U16 R20, desc[UR16][R4.64+0x12] ;  /* 0x0000121004147981 */ /* 0x000964000c1e1520 */
.L_x_29:
[----:B------:R-:W-:Y:S05]  /*2130*/  BSYNC B0 ;  /* 0x0000000000007941 */ /* 0x000fea0003800000 */
.L_x_28:
[----:B0----5:R-:W-:Y:S01]  /*2140*/  HADD2.F32 R15, -RZ, R20.H0_H0 ;  /* 0x20000014ff0f7230 */ /* 0x021fe20000004100 */
[----:B------:R-:W-:Y:S01]  /*2150*/  ISETP.GT.AND P0, PT, R0, 0x8, P3 ;  /* 0x000000080000780c */ /* 0x000fe20001f04270 */
[----:B------:R-:W-:Y:S03]  /*2160*/  BSSY B0, `(.L_x_30) ;  /* 0x0000007000007945 */ /* 0x000fe60003800000 */
[----:B------:R-:W-:-:S04]  /*2170*/  FMUL R16, R15, R14 ;  /* 0x0000000e0f107220 */ /* 0x000fc80000400000 */
[----:B------:R-:W-:-:S05]  /*2180*/  FFMA R16, R125, R11, R16 ;  /* 0x0000000b7d107223 */ /* 0x000fca0000000010 */
[----:B------:R-:W-:-:S05]  /*2190*/  F2FP.F16.F32.PACK_AB R16, RZ, R16 ;  /* 0x00000010ff10723e */ /* 0x000fca00000000ff */
[----:B------:R0:W-:Y:S01]  /*21a0*/  @P1 STG.E.U16 desc[UR16][R2.64+0x12], R16 ;  /* 0x0000121002001986 */ /* 0x0001e2000c101510 */
[----:B------:R-:W-:Y:S05]  /*21b0*/  @!P0 BRA `(.L_x_31) ;  /* 0x0000000000048947 */ /* 0x000fea0003800000 */
[----:B------:R0:W5:Y:S02]  /*21c0*/  LDG.E.LTC128B.U16 R20, desc[UR16][R8.64+0x10] ;  /* 0x0000101008147981 */ /* 0x000164000c1e1520 */
.L_x_31:
[----:B------:R-:W-:Y:S05]  /*21d0*/  BSYNC B0 ;  /* 0x0000000000007941 */ /* 0x000fea0003800000 */
.L_x_30:
[----:B-----5:R-:W-:Y:S01]  /*21e0*/  HADD2.F32 R15, -RZ, R20.H0_H0 ;  /* 0x20000014ff0f7230 */ /* 0x020fe20000004100 */
        /* <DEDUP_REMOVED lines=8> */
.L_x_33:
[----:B------:R-:W-:Y:S05]  /*2270*/  BSYNC B0 ;  /* 0x0000000000007941 */ /* 0x000fea0003800000 */
.L_x_32:
[----:B0----5:R-:W-:Y:S01]  /*2280*/  HADD2.F32 R15, -RZ, R20.H0_H0 ;  /* 0x20000014ff0f7230 */ /* 0x021fe20000004100 */
[----:B------:R-:W-:Y:S01]  /*2290*/  ISETP.GT.AND P2, PT, R10, 0x10, PT ;  /* 0x000000100a00780c */ /* 0x000fe20003f44270 */
[----:B------:R-:W-:Y:S03]  /*22a0*/  BSSY B0, `(.L_x_34) ;  /* 0x0000009000007945 */ /* 0x000fe60003800000 */
[----:B------:R-:W-:Y:S01]  /*22b0*/  FMUL R16, R15, R14 ;  /* 0x0000000e0f107220 */ /* 0x000fe20000400000 */
[----:B------:R-:W-:Y:S02]  /*22c0*/  ISETP.GT.AND P0, PT, R0, RZ, P2 ;  /* 0x000000ff0000720c */ /* 0x000fe40001704270 */
[----:B------:R-:W-:Y:S01]  /*22d0*/  P2R R15, PR, RZ, 0x4 ;  /* 0x00000004ff0f7803 */ /* 0x000fe20000000000 */
[----:B------:R-:W-:-:S05]  /*22e0*/  FFMA R16, R127, R11, R16 ;  /* 0x0000000b7f107223 */ /* 0x000fca0000000010 */
[----:B------:R-:W-:-:S05]  /*22f0*/  F2FP.F16.F32.PACK_AB R16, RZ, R16 ;  /* 0x00000010ff10723e */ /* 0x000fca00000000ff */
[----:B------:R0:W-:Y:S01]  /*2300*/  @P1 STG.E.U16 desc[UR16][R6.64+0x12], R16 ;  /* 0x0000121006001986 */ /* 0x0001e2000c101510 */
[----:B------:R-:W-:Y:S05]  /*2310*/  @!P0 BRA `(.L_x_35) ;  /* 0x0000000000048947 */ /* 0x000fea0003800000 */
[----:B------:R0:W5:Y:S02]  /*2320*/  LDG.E.LTC128B.U16 R20, desc[UR16][R4.64+0x20] ;  /* 0x0000201004147981 */ /* 0x000164000c1e1520 */
.L_x_35:
[----:B------:R-:W-:Y:S05]  /*2330*/  BSYNC B0 ;  /* 0x0000000000007941 */ /* 0x000fea0003800000 */
.L_x_34:
[----:B-----5:R-:W-:Y:S01]  /*2340*/  HADD2.F32 R15, -RZ, R20.H0_H0 ;  /* 0x20000014ff0f7230 */ /* 0x020fe20000004100 */
[----:B------:R-:W-:Y:S01]  /*2350*/  ISETP.GT.AND P1, PT, R10, 0x11, PT ;  /* 0x000000110a00780c */ /* 0x000fe20003f24270 */
[----:B------:R-:W-:Y:S03]  /*2360*/  BSSY B0, `(.L_x_36) ;  /* 0x0000009000007945 */ /* 0x000fe60003800000 */
[----:B------:R-:W-:-:S04]  /*2370*/  FMUL R15, R15, R14 ;  /* 0x0000000e0f0f7220 */ /* 0x000fc80000400000 */
[----:B------:R-:W-:-:S05]  /*2380*/  FFMA R15, R128, R11, R15 ;  /* 0x0000000b800f7223 */ /* 0x000fca000000000f */
[----:B------:R-:W-:-:S05]  /*2390*/  F2FP.F16.F32.PACK_AB R15, RZ, R15 ;  /* 0x0000000fff0f723e */ /* 0x000fca00000000ff */
[----:B------:R1:W-:Y:S01]  /*23a0*/  @P0 STG.E.U16 desc[UR16][R2.64+0x20], R15 ;  /* 0x0000200f02000986 */ /* 0x0003e2000c101510 */
[----:B------:R-:W-:Y:S02]  /*23b0*/  ISETP.GT.AND P0, PT, R0, RZ, P1 ;  /* 0x000000ff0000720c */ /* 0x000fe40000f04270 */
[----:B-1----:R-:W-:-:S11]  /*23c0*/  P2R R15, PR, RZ, 0x2 ;  /* 0x00000002ff0f7803 */ /* 0x002fd60000000000 */
[----:B------:R-:W-:Y:S05]  /*23d0*/  @!P0 BRA `(.L_x_37) ;  /* 0x0000000000048947 */ /* 0x000fea0003800000 */
[----:B------:R1:W5:Y:S02]  /*23e0*/  LDG.E.LTC128B.U16 R20, desc[UR16][R4.64+0x22] ;  /* 0x0000221004147981 */ /* 0x000364000c1e1520 */
.L_x_37:
[----:B------:R-:W-:Y:S05]  /*23f0*/  BSYNC B0 ;  /* 0x0000000000007941 */ /* 0x000fea0003800000 */
.L_x_36:
[----:B-----5:R-:W-:Y:S01]  /*2400*/  HADD2.F32 R15, -RZ, R20.H0_H0 ;  /* 0x20000014ff0f7230 */ /* 0x020fe20000004100 */
[----:B------:R-:W-:Y:S04]  /*2410*/  BSSY B0, `(.L_x_38) ;  /* 0x0000008000007945 */ /* 0x000fe80003800000 */
[----:B0-----:R-:W-:-:S04]  /*2420*/  FMUL R16, R15, R14 ;  /* 0x0000000e0f107220 */ /* 0x001fc80000400000 */
[----:B------:R-:W-:-:S05]  /*2430*/  FFMA R16, R129, R11, R16 ;  /* 0x0000000b81107223 */ /* 0x000fca0000000010 */
[----:B------:R-:W-:-:S05]  /*2440*/  F2FP.F16.F32.PACK_AB R16, RZ, R16 ;  /* 0x00000010ff10723e */ /* 0x000fca00000000ff */
[----:B------:R0:W-:Y:S01]  /*2450*/  @P0 STG.E.U16 desc[UR16][R2.64+0x22], R16 ;  /* 0x0000221002000986 */ /* 0x0001e2000c101510 */
[----:B------:R-:W-:-:S13]  /*2460*/  ISETP.GT.AND P0, PT, R0, 0x8, P2 ;  /* 0x000000080000780c */ /* 0x000fda0001704270 */
[----:B0-----:R-:W-:Y:S05]  /*2470*/  @!P0 BRA `(.L_x_39) ;  /* 0x0000000000048947 */ /* 0x001fea0003800000 */
[----:B------:R0:W5:Y:S02]  /*2480*/  LDG.E.LTC128B.U16 R20, desc[UR16][R8.64+0x20] ;  /* 0x0000201008147981 */ /* 0x000164000c1e1520 */
.L_x_39:
[----:B------:R-:W-:Y:S05]  /*2490*/  BSYNC B0 ;  /* 0x0000000000007941 */ /* 0x000fea0003800000 */
.L_x_38:
[----:B-----5:R-:W-:Y:S01]  /*24a0*/  HADD2.F32 R15, -RZ, R20.H0_H0 ;  /* 0x20000014ff0f7230 */ /* 0x020fe20000004100 */
[----:B------:R-:W-:Y:S04]  /*24b0*/  BSSY B0, `(.L_x_40) ;  /* 0x0000008000007945 */ /* 0x000fe80003800000 */
[----:B------:R-:W-:-:S04]  /*24c0*/  FMUL R15, R15, R14 ;  /* 0x0000000e0f0f7220 */ /* 0x000fc80000400000 */
[----:B------:R-:W-:-:S05]  /*24d0*/  FFMA R15, R130, R11, R15 ;  /* 0x0000000b820f7223 */ /* 0x000fca000000000f */
[----:B------:R-:W-:-:S05]  /*24e0*/  F2FP.F16.F32.PACK_AB R15, RZ, R15 ;  /* 0x0000000fff0f723e */ /* 0x000fca00000000ff */
[----:B------:R0:W-:Y:S01]  /*24f0*/  @P0 STG.E.U16 desc[UR16][R6.64+0x20], R15 ;  /* 0x0000200f06000986 */ /* 0x0001e2000c101510 */
[----:B------:R-:W-:-:S13]  /*2500*/  ISETP.GT.AND P0, PT, R0, 0x8, P1 ;  /* 0x000000080000780c */ /* 0x000fda0000f04270 */
[----:B0-----:R-:W-:Y:S05]  /*2510*/  @!P0 BRA `(.L_x_41) ;  /* 0x0000000000048947 */ /* 0x001fea0003800000 */
[----:B------:R0:W5:Y:S02]  /*2520*/  LDG.E.LTC128B.U16 R20, desc[UR16][R8.64+0x22] ;  /* 0x0000221008147981 */ /* 0x000164000c1e1520 */
.L_x_41:
[----:B------:R-:W-:Y:S05]  /*2530*/  BSYNC B0 ;  /* 0x0000000000007941 */ /* 0x000fea0003800000 */
.L_x_40:
[----:B-----5:R-:W-:Y:S01]  /*2540*/  HADD2.F32 R15, -RZ, R20.H0_H0 ;  /* 0x20000014ff0f7230 */ /* 0x020fe20000004100 */
[C---:B------:R-:W-:Y:S01]  /*2550*/  SHF.L.U64.HI R21, R12.reuse, 0x7, R13 ;  /* 0x000000070c157819 */ /* 0x040fe2000001020d */
[----:B------:R-:W-:Y:S01]  /*2560*/  IMAD.SHL.U32 R17, R12, 0x80, RZ ;  /* 0x000000800c117824 */ /* 0x000fe200078e00ff */
[----:B------:R-:W-:Y:S01]  /*2570*/  ISETP.GT.AND P2, PT, R10, 0x18, PT ;  /* 0x000000180a00780c */ /* 0x000fe20003f44270 */
[----:B------:R-:W-:Y:S01]  /*2580*/  BSSY B0, `(.L_x_42) ;  /* 0x000000e000007945 */ /* 0x000fe20003800000 */
[----:B------:R-:W-:Y:S02]  /*2590*/  FMUL R16, R15, R14 ;  /* 0x0000000e0f107220 */ /* 0x000fe40000400000 */
[----:B------:R-:W-:Y:S02]  /*25a0*/  LOP3.LUT R15, R17, 0x2, RZ, 0xfc, !PT ;  /* 0x00000002110f7812 */ /* 0x000fe400078efcff */
[----:B------:R-:W-:-:S05]  /*25b0*/  FFMA R16, R131, R11, R16 ;  /* 0x0000000b83107223 */ /* 0x000fca0000000010 */
[----:B------:R-:W-:-:S05]  /*25c0*/  F2FP.F16.F32.PACK_AB R16, RZ, R16 ;  /* 0x00000010ff10723e */ /* 0x000fca00000000ff */
[----:B------:R1:W-:Y:S01]  /*25d0*/  @P0 STG.E.U16 desc[UR16][R6.64+0x22], R16 ;  /* 0x0000221006000986 */ /* 0x0003e2000c101510 */
[----:B------:R-:W-:-:S05]  /*25e0*/  IADD3 R124, P0, R15, R2, RZ ;  /* 0x000000020f7c7210 */ /* 0x000fca0007f1e0ff */
[----:B------:R-:W-:Y:S01]  /*25f0*/  IMAD.X R125, R21, 0x1, R3, P0 ;  /* 0x00000001157d7824 */ /* 0x000fe200000e0603 */
[----:B------:R-:W-:-:S05]  /*2600*/  IADD3 R12, P0, R17, R2, RZ ;  /* 0x00000002110c7210 */ /* 0x000fca0007f1e0ff */
[----:B------:R-:W-:Y:S01]  /*2610*/  IMAD.X R13, R21, 0x1, R3, P0 ;  /* 0x00000001150d7824 */ /* 0x000fe200000e0603 */
[----:B------:R-:W-:Y:S02]  /*2620*/  ISETP.GT.AND P0, PT, R0, RZ, P2 ;  /* 0x000000ff0000720c */ /* 0x000fe40001704270 */
[----:B-1----:R-:W-:-:S11]  /*2630*/  P2R R16, PR, RZ, 0x4 ;  /* 0x00000004ff107803 */ /* 0x002fd60000000000 */
[----:B------:R-:W-:Y:S05]  /*2640*/  @!P0 BRA `(.L_x_43) ;  /* 0x0000000000048947 */ /* 0x000fea0003800000 */
[----:B------:R1:W5:Y:S02]  /*2650*/  LDG.E.LTC128B.U16 R20, desc[UR16][R4.64+0x30] ;  /* 0x0000301004147981 */ /* 0x000364000c1e1520 */
.L_x_43:
[----:B------:R-:W-:Y:S05]  /*2660*/  BSYNC B0 ;  /* 0x0000000000007941 */ /* 0x000fea0003800000 */
.L_x_42:
[----:B-----5:R-:W-:Y:S01]  /*2670*/  HADD2.F32 R19, -RZ, R20.H0_H0 ;  /* 0x20000014ff137230 */ /* 0x020fe20000004100 */
[----:B------:R-:W-:Y:S01]  /*2680*/  ISETP.GT.AND P1, PT, R10, 0x19, PT ;  /* 0x000000190a00780c */ /* 0x000fe20003f24270 */
[----:B------:R-:W-:Y:S03]  /*2690*/  BSSY B0, `(.L_x_44) ;  /* 0x0000009000007945 */ /* 0x000fe60003800000 */
[----:B------:R-:W-:Y:S01]  /*26a0*/  FMUL R19, R19, R14 ;  /* 0x0000000e13137220 */ /* 0x000fe20000400000 */
[----:B------:R-:W-:-:S03]  /*26b0*/  P2R R16, PR, RZ, 0x2 ;  /* 0x00000002ff107803 */ /* 0x000fc60000000000 */
[----:B------:R-:W-:-:S05]  /*26c0*/  FFMA R19, R132, R11, R19 ;  /* 0x0000000b84137223 */ /* 0x000fca0000000013 */
[----:B------:R-:W-:-:S05]  /*26d0*/  F2FP.F16.F32.PACK_AB R19, RZ, R19 ;  /* 0x00000013ff13723e */ /* 0x000fca00000000ff */
[----:B------:R0:W-:Y:S01]  /*26e0*/  @P0 STG.E.U16 desc[UR16][R2.64+0x30], R19 ;  /* 0x0000301302000986 */ /* 0x0001e2000c101510 */
[----:B------:R-:W-:-:S13]  /*26f0*/  ISETP.GT.AND P0, PT, R0, RZ, P1 ;  /* 0x000000ff0000720c */ /* 0x000fda0000f04270 */
[----:B0-----:R-:W-:Y:S05]  /*2700*/  @!P0 BRA `(.L_x_45) ;  /* 0x0000000000048947 */ /* 0x001fea0003800000 */
[----:B------:R0:W5:Y:S02]  /*2710*/  LDG.E.LTC128B.U16 R20, desc[UR16][R4.64+0x32] ;  /* 0x0000321004147981 */ /* 0x000164000c1e1520 */
.L_x_45:
[----:B------:R-:W-:Y:S05]  /*2720*/  BSYNC B0 ;  /* 0x0000000000007941 */ /* 0x000fea0003800000 */
.L_x_44:
        /* <DEDUP_REMOVED lines=9> */
.L_x_47:
[----:B------:R-:W-:Y:S05]  /*27c0*/  BSYNC B0 ;  /* 0x0000000000007941 */ /* 0x000fea0003800000 */
.L_x_46:
        /* <DEDUP_REMOVED lines=9> */
.L_x_49:
[----:B------:R-:W-:Y:S05]  /*2860*/  BSYNC B0 ;  /* 0x0000000000007941 */ /* 0x000fea0003800000 */
.L_x_48:
        /* <DEDUP_REMOVED lines=11> */
.L_x_51:
[----:B------:R-:W-:Y:S05]  /*2920*/  BSYNC B0 ;  /* 0x0000000000007941 */ /* 0x000fea0003800000 */
.L_x_50:
        /* <DEDUP_REMOVED lines=11> */
.L_x_53:
[----:B------:R-:W-:Y:S05]  /*29e0*/  BSYNC B0 ;  /* 0x0000000000007941 */ /* 0x000fea0003800000 */
.L_x_52:
        /* <DEDUP_REMOVED lines=9> */
.L_x_55:
[----:B------:R-:W-:Y:S05]  /*2a80*/  BSYNC B0 ;  /* 0x0000000000007941 */ /* 0x000fea0003800000 */
.L_x_54:
        /* <DEDUP_REMOVED lines=9> */
.L_x_57:
[----:B------:R-:W-:Y:S05]  /*2b20*/  BSYNC B0 ;  /* 0x0000000000007941 */ /* 0x000fea0003800000 */
.L_x_56:
        /* <DEDUP_REMOVED lines=11> */
.L_x_59:
[----:B------:R-:W-:Y:S05]  /*2be0*/  BSYNC B0 ;  /* 0x0000000000007941 */ /* 0x000fea0003800000 */
.L_x_58:
[----:B-----5:R-:W-:Y:S01]  /*2bf0*/  HADD2.F32 R19, -RZ, R20.H0_H0 ;  /* 0x20000014ff137230 */ /* 0x020fe20000004100 */
[----:B------:R-:W-:Y:S01]  /*2c00*/  ISETP.GT.AND P4, PT, R10, 0x29, PT ;  /* 0x000000290a00780c */ /* 0x000fe20003f84270 */
[----:B------:R-:W-:Y:S03]  /*2c10*/  BSSY B0, `(.L_x_60) ;  /* 0x0000008000007945 */ /* 0x000fe60003800000 */
[----:B------:R-:W-:-:S04]  /*2c20*/  FMUL R19, R19, R14 ;  /* 0x0000000e13137220 */ /* 0x000fc80000400000 */
[----:B------:R-:W-:-:S05]  /*2c30*/  FFMA R19, R140, R11, R19 ;  /* 0x0000000b8c137223 */ /* 0x000fca0000000013 */
[----:B------:R-:W-:-:S05]  /*2c40*/  F2FP.F16.F32.PACK_AB R19, RZ, R19 ;  /* 0x00000013ff13723e */ /* 0x000fca00000000ff */
[----:B------:R0:W-:Y:S01]  /*2c50*/  @P0 STG.E.U16 desc[UR16][R2.64+0x50], R19 ;  /* 0x0000501302000986 */ /* 0x0001e2000c101510 */
[----:B------:R-:W-:-:S13]  /*2c60*/  ISETP.GT.AND P0, PT, R0, RZ, P4 ;  /* 0x000000ff0000720c */ /* 0x000fda0002704270 */
[----:B0-----:R-:W-:Y:S05]  /*2c70*/  @!P0 BRA `(.L_x_61) ;  /* 0x0000000000048947 */ /* 0x001fea0003800000 */
[----:B------:R0:W5:Y:S02]  /*2c80*/  LDG.E.LTC128B.U16 R20, desc[UR16][R4.64+0x52] ;  /* 0x0000521004147981 */ /* 0x000164000c1e1520 */
.L_x_61:
[----:B------:R-:W-:Y:S05]  /*2c90*/  BSYNC B0 ;  /* 0x0000000000007941 */ /* 0x000fea0003800000 */
.L_x_60:
        /* <DEDUP_REMOVED lines=9> */
.L_x_63:
[----:B------:R-:W-:Y:S05]  /*2d30*/  BSYNC B0 ;  /* 0x0000000000007941 */ /* 0x000fea0003800000 */
.L_x_62:
        /* <DEDUP_REMOVED lines=9> */
.L_x_65:
[----:B------:R-:W-:Y:S05]  /*2dd0*/  BSYNC B0 ;  /* 0x0000000000007941 */ /* 0x000fea0003800000 */
.L_x_64:
        /* <DEDUP_REMOVED lines=10> */
.L_x_67:
[----:B------:R-:W-:Y:S05]  /*2e80*/  BSYNC B0 ;  /* 0x0000000000007941 */ /* 0x000fea0003800000 */
.L_x_66:
        /* <DEDUP_REMOVED lines=10> */
.L_x_69:
[----:B------:R-:W-:Y:S05]  /*2f30*/  BSYNC B0 ;  /* 0x0000000000007941 */ /* 0x000fea0003800000 */
.L_x_68:
        /* <DEDUP_REMOVED lines=9> */
.L_x_71:
[----:B------:R-:W-:Y:S05]  /*2fd0*/  BSYNC B0 ;  /* 0x0000000000007941 */ /* 0x000fea0003800000 */
.L_x_70:
        /* <DEDUP_REMOVED lines=9> */
.L_x_73:
[----:B------:R-:W-:Y:S05]  /*3070*/  BSYNC B0 ;  /* 0x0000000000007941 */ /* 0x000fea0003800000 */
.L_x_72:
        /* <DEDUP_REMOVED lines=10> */
.L_x_75:
[----:B------:R-:W-:Y:S05]  /*3120*/  BSYNC B0 ;  /* 0x0000000000007941 */ /* 0x000fea0003800000 */
.L_x_74:
[----:B-----5:R-:W-:Y:S01]  /*3130*/  HADD2.F32 R19, -RZ, R20.H0_H0 ;  /* 0x20000014ff137230 */ /* 0x020fe20000004100 */
[----:B------:R-:W-:Y:S04]  /*3140*/  BSSY B0, `(.L_x_76) ;  /* 0x0000009000007945 */ /* 0x000fe80003800000 */
[----:B------:R-:W-:-:S04]  /*3150*/  FMUL R19, R19, R14 ;  /* 0x0000000e13137220 */ /* 0x000fc80000400000 */
[----:B------:R-:W-:-:S05]  /*3160*/  FFMA R19, R148, R11, R19 ;  /* 0x0000000b94137223 */ /* 0x000fca0000000013 */
[----:B------:R-:W-:-:S05]  /*3170*/  F2FP.F16.F32.PACK_AB R19, RZ, R19 ;  /* 0x00000013ff13723e */ /* 0x000fca00000000ff */
[----:B------:R0:W-:Y:S01]  /*3180*/  @P0 STG.E.U16 desc[UR16][R2.64+0x70], R19 ;  /* 0x0000701302000986 */ /* 0x0001e2000c101510 */
[----:B------:R-:W-:-:S04]  /*3190*/  ISETP.GT.AND P0, PT, R10, 0x39, PT ;  /* 0x000000390a00780c */ /* 0x000fc80003f04270 */
[----:B------:R-:W-:-:S13]  /*31a0*/  ISETP.GT.AND P5, PT, R0, RZ, P0 ;  /* 0x000000ff0000720c */ /* 0x000fda00007a4270 */
[----:B0-----:R-:W-:Y:S05]  /*31b0*/  @!P5 BRA `(.L_x_77) ;  /* 0x000000000004d947 */ /* 0x001fea0003800000 */
[----:B------:R0:W5:Y:S02]  /*31c0*/  LDG.E.LTC128B.U16 R20, desc[UR16][R4.64+0x72] ;  /* 0x0000721004147981 */ /* 0x000164000c1e1520 */
.L_x_77:
[----:B------:R-:W-:Y:S05]  /*31d0*/  BSYNC B0 ;  /* 0x0000000000007941 */ /* 0x000fea0003800000 */
.L_x_76:
        /* <DEDUP_REMOVED lines=9> */
.L_x_79:
[----:B------:R-:W-:Y:S05]  /*3270*/  BSYNC B0 ;  /* 0x0000000000007941 */ /* 0x000fea0003800000 */
.L_x_78:
        /* <DEDUP_REMOVED lines=9> */
.L_x_81:
[----:B------:R-:W-:Y:S05]  /*3310*/  BSYNC B0 ;  /* 0x0000000000007941 */ /* 0x000fea0003800000 */
.L_x_80:
[----:B-----5:R-:W-:Y:S01]  /*3320*/  HADD2.F32 R19, -RZ, R20.H0_H0 ;  /* 0x20000014ff137230 */ /* 0x020fe20000004100 */
[----:B------:R-:W-:Y:S01]  /*3330*/  LOP3.LUT R123, R17, 0x10, RZ, 0xfc, !PT ;  /* 0x00000010117b7812 */ /* 0x000fe200078efcff */
[----:B------:R-:W-:Y:S02]  /*3340*/  USHF.L.U32 UR22, UR4, 0x7, URZ ;  /* 0x0000000704167899 */ /* 0x000fe4000800063f */
[----:B------:R-:W-:Y:S01]  /*3350*/  USHF.L.U64.HI UR4, UR4, 0x7, UR5 ;  /* 0x0000000704047899 */ /* 0x000fe20008010205 */
[----:B------:R-:W-:-:S04]  /*3360*/  FMUL R16, R19, R14 ;  /* 0x0000000e13107220 */ /* 0x000fc80000400000 */
[----:B------:R-:W-:-:S05]  /*3370*/  FFMA R16, R151, R11, R16 ;  /* 0x0000000b97107223 */ /* 0x000fca0000000010 */
[----:B------:R-:W-:-:S05]  /*3380*/  F2FP.F16.F32.PACK_AB R16, RZ, R16 ;  /* 0x00000010ff10723e */ /* 0x000fca00000000ff */
[----:B------:R1:W-:Y:S01]  /*3390*/  @P5 STG.E.U16 desc[UR16][R6.64+0x72], R16 ;  /* 0x0000721006005986 */ /* 0x0003e2000c101510 */
[----:B------:R-:W-:-:S05]  /*33a0*/  IADD3 R126, P5, R123, R2, RZ ;  /* 0x000000027b7e7210 */ /* 0x000fca0007fbe0ff */
[----:B------:R-:W-:Y:S01]  /*33b0*/  IMAD.X R127, R21, 0x1, R3, P5 ;  /* 0x00000001157f7824 */ /* 0x000fe200028e0603 */
[----:B------:R-:W-:-:S04]  /*33c0*/  IADD3 R18, P5, R4, UR22, RZ ;  /* 0x0000001604127c10 */ /* 0x000fc8000ffbe0ff */
[----:B------:R-:W-:Y:S02]  /*33d0*/  IADD3.X R19, R5, UR4, RZ, P5, !PT ;  /* 0x0000000405137c10 */ /* 0x000fe4000affe4ff */
[----:B------:R-:W-:-:S04]  /*33e0*/  ISETP.GT.AND P5, PT, R10, RZ, PT ;  /* 0x000000ff0a00720c */ /* 0x000fc80003fa4270 */
[----:B------:R-:W-:-:S13]  /*33f0*/  ISETP.GT.AND P5, PT, R0, 0x40, P5 ;  /* 0x000000400000780c */ /* 0x000fda0002fa4270 */
[----:B------:R-:W2:Y:S01]  /*3400*/  @P5 LDG.E.LTC128B.U16 R20, desc[UR16][R18.64] ;  /* 0x0000001012145981 */ /* 0x000ea2000c1e1520 */
[----:B------:R-:W-:Y:S01]  /*3410*/  LOP3.LUT R121, R17, 0x12, RZ, 0xfc, !PT ;  /* 0x0000001211797812 */ /* 0x000fe200078efcff */
[----:B------:R-:W-:Y:S01]  /*3420*/  ULOP3.LUT UR21, UR22, 0x2, URZ, 0xfc, !UPT ;  /* 0x0000000216157892 */ /* 0x000fe2000f8efc3f */
[----:B--2---:R-:W-:-:S05]  /*3430*/  HADD2.F32 R23, -RZ, R20.H0_H0 ;  /* 0x20000014ff177230 */ /* 0x004fca0000004100 */
[----:B------:R-:W-:-:S04]  /*3440*/  FMUL R23, R23, R14 ;  /* 0x0000000e17177220 */ /* 0x000fc80000400000 */
[----:B------:R-:W-:-:S05]  /*3450*/  FFMA R23, R88, R11, R23 ;  /* 0x0000000b58177223 */ /* 0x000fca0000000017 */
[----:B------:R-:W-:-:S04]  /*3460*/  F2FP.F16.F32.PACK_AB R23, RZ, R23 ;  /* 0x00000017ff17723e */ /* 0x000fc800000000ff */
[----:B------:R-:W-:-:S05]  /*3470*/  PRMT R22, R23, 0x7610, R22 ;  /* 0x0000761017167816 */ /* 0x000fca0000000016 */
[----:B------:R2:W-:Y:S01]  /*3480*/  @P5 STG.E.U16 desc[UR16][R12.64], R22 ;  /* 0x000000160c005986 */ /* 0x0005e2000c101510 */
[----:B------:R-:W-:-:S05]  /*3490*/  IADD3 R128, P5, R121, R2, RZ ;  /* 0x0000000279807210 */ /* 0x000fca0007fbe0ff */
[----:B------:R-:W-:Y:S01]  /*34a0*/  IMAD.X R129, R21, 0x1, R3, P5 ;  /* 0x0000000115817824 */ /* 0x000fe200028e0603 */
[----:B------:R-:W-:-:S04]  /*34b0*/  IADD3 R130, P5, R4, UR21, RZ ;  /* 0x0000001504827c10 */ /* 0x000fc8000ffbe0ff */
[----:B------:R-:W-:Y:S02]  /*34c0*/  IADD3.X R131, R5, UR4, RZ, P5, !PT ;  /* 0x0000000405837c10 */ /* 0x000fe4000affe4ff */
[----:B------:R-:W-:-:S13]  /*34d0*/  ISETP.GT.AND P5, PT, R0, 0x40, P6 ;  /* 0x000000400000780c */ /* 0x000fda00037a4270 */
[----:B------:R-:W3:Y:S01]  /*34e0*/  @P5 LDG.E.LTC128B.U16 R20, desc[UR16][R130.64] ;  /* 0x0000001082145981 */ /* 0x000ee2000c1e1520 */
[----:B------:R-:W-:Y:S01]  /*34f0*/  BSSY B0, `(.L_x_82) ;  /* 0x000000e000007945 */ /* 0x000fe20003800000 */
[----:B---3--:R-:W-:-:S05]  /*3500*/  HADD2.F32 R23, -RZ, R20.H0_H0 ;  /* 0x20000014ff177230 */ /* 0x008fca0000004100 */
[----:B-1----:R-:W-:-:S04]  /*3510*/  FMUL R16, R23, R14 ;  /* 0x0000000e17107220 */ /* 0x002fc80000400000 */
[----:B------:R-:W-:-:S05]  /*3520*/  FFMA R16, R89, R11, R16 ;  /* 0x0000000b59107223 */ /* 0x000fca0000000010 */
[----:B------:R-:W-:-:S05]  /*3530*/  F2FP.F16.F32.PACK_AB R16, RZ, R16 ;  /* 0x00000010ff10723e */ /* 0x000fca00000000ff */
[----:B------:R1:W-:Y:S01]  /*3540*/  @P5 STG.E.U16 desc[UR16][R124.64], R16 ;  /* 0x000000107c005986 */ /* 0x0003e2000c101510 */
[----:B------:R-:W-:-:S05]  /*3550*/  IADD3 R88, P5, R17, R6, RZ ;  /* 0x0000000611587210 */ /* 0x000fca0007fbe0ff */
[----:B------:R-:W-:Y:S01]  /*3560*/  IMAD.X R89, R21, 0x1, R7, P5 ;  /* 0x0000000115597824 */ /* 0x000fe200028e0607 */
[----:B--2---:R-:W-:-:S04]  /*3570*/  IADD3 R22, P5, R8, UR22, RZ ;  /* 0x0000001608167c10 */ /* 0x004fc8000ffbe0ff */
[----:B------:R-:W-:Y:S02]  /*3580*/  IADD3.X R23, R9, UR4, RZ, P5, !PT ;  /* 0x0000000409177c10 */ /* 0x000fe4000affe4ff */
[----:B------:R-:W-:-:S04]  /*3590*/  ISETP.GT.AND P5, PT, R10, RZ, PT ;  /* 0x000000ff0a00720c */ /* 0x000fc80003fa4270 */
[----:B------:R-:W-:-:S13]  /*35a0*/  ISETP.GT.AND P5, PT, R0, 0x48, P5 ;  /* 0x000000480000780c */ /* 0x000fda0002fa4270 */
[----:B-1----:R-:W-:Y:S05]  /*35b0*/  @!P5 BRA `(.L_x_83) ;  /* 0x000000000004d947 */ /* 0x002fea0003800000 */
[----:B------:R1:W5:Y:S02]  /*35c0*/  LDG.E.LTC128B.U16 R20, desc[UR16][R22.64] ;  /* 0x0000001016147981 */ /* 0x000364000c1e1520 */
.L_x_83:
[----:B------:R-:W-:Y:S05]  /*35d0*/  BSYNC B0 ;  /* 0x0000000000007941 */ /* 0x000fea0003800000 */
.L_x_82:
[----:B-----5:R-:W-:Y:S01]  /*35e0*/  HADD2.F32 R125, -RZ, R20.H0_H0 ;  /* 0x20000014ff7d7230 */ /* 0x020fe20000004100 */
[----:B------:R-:W-:Y:S04]  /*35f0*/  BSSY B0, `(.L_x_84) ;  /* 0x000000c000007945 */ /* 0x000fe80003800000 */
[----:B------:R-:W-:-:S04]  /*3600*/  FMUL R125, R125, R14 ;  /* 0x0000000e7d7d7220 */ /* 0x000fc80000400000 */
[----:B------:R-:W-:-:S05]  /*3610*/  FFMA R125, R90, R11, R125 ;  /* 0x0000000b5a7d7223 */ /* 0x000fca000000007d */
[----:B------:R-:W-:-:S05]  /*3620*/  F2FP.F16.F32.PACK_AB R125, RZ, R125 ;  /* 0x0000007dff7d723e */ /* 0x000fca00000000ff */
[----:B------:R2:W-:Y:S01]  /*3630*/  @P5 STG.E.U16 desc[UR16][R88.64], R125 ;  /* 0x0000007d58005986 */ /* 0x0005e2000c101510 */
[----:B------:R-:W-:-:S05]  /*3640*/  IADD3 R132, P5, R15, R6, RZ ;  /* 0x000000060f847210 */ /* 0x000fca0007fbe0ff */
[----:B------:R-:W-:Y:S01]  /*3650*/  IMAD.X R133, R21, 0x1, R7, P5 ;  /* 0x0000000115857824 */ /* 0x000fe200028e0607 */
[----:B------:R-:W-:-:S13]  /*3660*/  ISETP.GT.AND P5, PT, R0, 0x48, P6 ;  /* 0x000000480000780c */ /* 0x000fda00037a4270 */
[----:B--2---:R-:W-:Y:S05]  /*3670*/  @!P5 BRA `(.L_x_85) ;  /* 0x00000000000cd947 */ /* 0x004fea0003800000 */
[----:B------:R-:W-:-:S04]  /*3680*/  IADD3 R124, P6, R8, UR21, RZ ;  /* 0x00000015087c7c10 */ /* 0x000fc8000ffde0ff */
[----:B------:R-:W-:-:S05]  /*3690*/  IADD3.X R125, R9, UR4, RZ, P6, !PT ;  /* 0x00000004097d7c10 */ /* 0x000fca000b7fe4ff */
[----:B------:R2:W5:Y:S04]  /*36a0*/  LDG.E.LTC128B.U16 R20, desc[UR16][R124.64] ;  /* 0x000000107c147981 */ /* 0x000568000c1e1520 */
.L_x_85:
[----:B------:R-:W-:Y:S05]  /*36b0*/  BSYNC B0 ;  /* 0x0000000000007941 */ /* 0x000fea0003800000 */
.L_x_84:
[----:B--2--5:R-:W-:Y:S01]  /*36c0*/  HADD2.F32 R125, -RZ, R20.H0_H0 ;  /* 0x20000014ff7d7230 */ /* 0x024fe20000004100 */
[----:B------:R-:W-:Y:S01]  /*36d0*/  ULOP3.LUT UR20, UR22, 0x10, URZ, 0xfc, !UPT ;  /* 0x0000001016147892 */ /* 0x000fe2000f8efc3f */
[----:B------:R-:W-:-:S03]  /*36e0*/  ISETP.GT.AND P6, PT, R10, 0x8, PT ;  /* 0x000000080a00780c */ /* 0x000fc60003fc4270 */
[----:B------:R-:W-:-:S04]  /*36f0*/  FMUL R16, R125, R14 ;  /* 0x0000000e7d107220 */ /* 0x000fc80000400000 */
[----:B------:R-:W-:Y:S01]  /*3700*/  FFMA R16, R91, R11, R16 ;  /* 0x0000000b5b107223 */ /* 0x000fe20000000010 */
[----:B------:R-:W-:-:S04]  /*3710*/  LOP3.LUT R91, R17, 0x20, RZ, 0xfc, !PT ;  /* 0x00000020115b7812 */ /* 0x000fc800078efcff */
[----:B------:R-:W-:-:S05]  /*3720*/  F2FP.F16.F32.PACK_AB R16, RZ, R16 ;  /* 0x00000010ff10723e */ /* 0x000fca00000000ff */
[----:B------:R2:W-:Y:S01]  /*3730*/  @P5 STG.E.U16 desc[UR16][R132.64], R16 ;  /* 0x0000001084005986 */ /* 0x0005e2000c101510 */
[----:B------:R-:W-:-:S05]  /*3740*/  IADD3 R130, P5, R91, R2, RZ ;  /* 0x000000025b827210 */ /* 0x000fca0007fbe0ff */
[----:B------:R-:W-:Y:S01]  /*3750*/  IMAD.X R131, R21, 0x1, R3, P5 ;  /* 0x0000000115837824 */ /* 0x000fe200028e0603 */
[----:B------:R-:W-:-:S04]  /*3760*/  IADD3 R134, P5, R4, UR20, RZ ;  /* 0x0000001404867c10 */ /* 0x000fc8000ffbe0ff */
[----:B------:R-:W-:Y:S02]  /*3770*/  IADD3.X R135, R5, UR4, RZ, P5, !PT ;  /* 0x0000000405877c10 */ /* 0x000fe4000affe4ff */
[----:B------:R-:W-:-:S13]  /*3780*/  ISETP.GT.AND P5, PT, R0, 0x40, P6 ;  /* 0x000000400000780c */ /* 0x000fda00037a4270 */
[----:B------:R-:W3:Y:S01]  /*3790*/  @P5 LDG.E.LTC128B.U16 R20, desc[UR16][R134.64] ;  /* 0x0000001086145981 */ /* 0x000ee2000c1e1520 */
[----:B------:R-:W-:Y:S01]  /*37a0*/  ULOP3.LUT UR19, UR22, 0x12, URZ, 0xfc, !UPT ;  /* 0x0000001216137892 */ /* 0x000fe2000f8efc3f */
[----:B---3--:R-:W-:-:S05]  /*37b0*/  HADD2.F32 R125, -RZ, R20.H0_H0 ;  /* 0x20000014ff7d7230 */ /* 0x008fca0000004100 */
[----:B------:R-:W-:-:S04]  /*37c0*/  FMUL R125, R125, R14 ;  /* 0x0000000e7d7d7220 */ /* 0x000fc80000400000 */
[----:B------:R-:W-:-:S05]  /*37d0*/  FFMA R125, R92, R11, R125 ;  /* 0x0000000b5c7d7223 */ /* 0x000fca000000007d */
[----:B------:R-:W-:-:S04]  /*37e0*/  F2FP.F16.F32.PACK_AB R125, RZ, R125 ;  /* 0x0000007dff7d723e */ /* 0x000fc800000000ff */
[----:B------:R-:W-:Y:S02]  /*37f0*/  PRMT R90, R125, 0x7610, R90 ;  /* 0x000076107d5a7816 */ /* 0x000fe4000000005a */
[----:B------:R-:W-:-:S03]  /*3800*/  LOP3.LUT R125, R17, 0x22, RZ, 0xfc, !PT ;  /* 0x00000022117d7812 */ /* 0x000fc600078efcff */
[----:B------:R3:W-:Y:S01]  /*3810*/  @P5 STG.E.U16 desc[UR16][R126.64], R90 ;  /* 0x0000005a7e005986 */ /* 0x0007e2000c101510 */
[----:B--2---:R-:W-:-:S05]  /*3820*/  IADD3 R132, P5, R125, R2, RZ ;  /* 0x000000027d847210 */ /* 0x004fca0007fbe0ff */
[----:B------:R-:W-:Y:S01]  /*3830*/  IMAD.X R133, R21, 0x1, R3, P5 ;  /* 0x0000000115857824 */ /* 0x000fe200028e0603 */
[----:B------:R-:W-:-:S04]  /*3840*/  IADD3 R134, P5, R4, UR19, RZ ;  /* 0x0000001304867c10 */ /* 0x000fc8000ffbe0ff */
[----:B------:R-:W-:Y:S02]  /*3850*/  IADD3.X R135, R5, UR4, RZ, P5, !PT ;  /* 0x0000000405877c10 */ /* 0x000fe4000affe4ff */
[----:B------:R-:W-:-:S04]  /*3860*/  ISETP.GT.AND P5, PT, R10, 0x9, PT ;  /* 0x000000090a00780c */ /* 0x000fc80003fa4270 */
[----:B------:R-:W-:-:S13]  /*3870*/  ISETP.GT.AND P5, PT, R0, 0x40, P5 ;  /* 0x000000400000780c */ /* 0x000fda0002fa4270 */
[----:B------:R-:W2:Y:S01]  /*3880*/  @P5 LDG.E.LTC128B.U16 R20, desc[UR16][R134.64] ;  /* 0x0000001086145981 */ /* 0x000ea2000c1e1520 */
[----:B------:R-:W-:Y:S01]  /*3890*/  BSSY B0, `(.L_x_86) ;  /* 0x000000d000007945 */ /* 0x000fe20003800000 */
[----:B--2---:R-:W-:-:S05]  /*38a0*/  HADD2.F32 R137, -RZ, R20.H0_H0 ;  /* 0x20000014ff897230 */ /* 0x004fca0000004100 */
[----:B------:R-:W-:-:S04]  /*38b0*/  FMUL R16, R137, R14 ;  /* 0x0000000e89107220 */ /* 0x000fc80000400000 */
[----:B------:R-:W-:-:S05]  /*38c0*/  FFMA R16, R93, R11, R16 ;  /* 0x0000000b5d107223 */ /* 0x000fca0000000010 */
[----:B------:R-:W-:-:S05]  /*38d0*/  F2FP.F16.F32.PACK_AB R16, RZ, R16 ;  /* 0x00000010ff10723e */ /* 0x000fca00000000ff */
[----:B------:R2:W-:Y:S01]  /*38e0*/  @P5 STG.E.U16 desc[UR16][R128.64], R16 ;  /* 0x0000001080005986 */ /* 0x0005e2000c101510 */
[----:B---3--:R-:W-:-:S05]  /*38f0*/  IADD3 R126, P5, R123, R6, RZ ;  /* 0x000000067b7e7210 */ /* 0x008fca0007fbe0ff */
[----:B------:R-:W-:Y:S01]  /*3900*/  IMAD.X R127, R21, 0x1, R7, P5 ;  /* 0x00000001157f7824 */ /* 0x000fe200028e0607 */
[----:B------:R-:W-:-:S13]  /*3910*/  ISETP.GT.AND P5, PT, R0, 0x48, P6 ;  /* 0x000000480000780c */ /* 0x000fda00037a4270 */
[----:B--2---:R-:W-:Y:S05]  /*3920*/  @!P5 BRA `(.L_x_87) ;  /* 0x00000000000cd947 */ /* 0x004fea0003800000 */
[----:B------:R-:W-:-:S04]  /*3930*/  IADD3 R92, P6, R8, UR20, RZ ;  /* 0x00000014085c7c10 */ /* 0x000fc8000ffde0ff */
[----:B------:R-:W-:-:S05]  /*3940*/  IADD3.X R93, R9, UR4, RZ, P6, !PT ;  /* 0x00000004095d7c10 */ /* 0x000fca000b7fe4ff */
[----:B------:R2:W5:Y:S04]  /*3950*/  LDG.E.LTC128B.U16 R20, desc[UR16][R92.64] ;  /* 0x000000105c147981 */ /* 0x000568000c1e1520 */
.L_x_87:
[----:B------:R-:W-:Y:S05]  /*3960*/  BSYNC B0 ;  /* 0x0000000000007941 */ /* 0x000fea0003800000 */
.L_x_86:
[----:B--2--5:R-:W-:Y:S01]  /*3970*/  HADD2.F32 R93, -RZ, R20.H0_H0 ;  /* 0x20000014ff5d7230 */ /* 0x024fe20000004100 */
[----:B------:R-:W-:Y:S01]  /*3980*/  ISETP.GT.AND P6, PT, R10, 0x9, PT ;  /* 0x000000090a00780c */ /* 0x000fe20003fc4270 */
[----:B------:R-:W-:Y:S03]  /*3990*/  BSSY B0, `(.L_x_88) ;  /* 0x000000c000007945 */ /* 0x000fe60003800000 */
        /* <DEDUP_REMOVED lines=11> */
.L_x_89:
[----:B------:R-:W-:Y:S05]  /*3a50*/  BSYNC B0 ;  /* 0x0000000000007941 */ /* 0x000fea0003800000 */
.L_x_88:
[----:B--2--5:R-:W-:Y:S01]  /*3a60*/  HADD2.F32 R93, -RZ, R20.H0_H0 ;  /* 0x20000014ff5d7230 */ /* 0x024fe20000004100 */
[----:B------:R-:W-:Y:S01]  /*3a70*/  ULOP3.LUT UR18, UR22, 0x20, URZ, 0xfc, !UPT ;  /* 0x0000002016127892 */ /* 0x000fe2000f8efc3f */
[----:B------:R-:W-:-:S03]  /*3a80*/  ISETP.GT.AND P6, PT, R10, 0x10, PT ;  /* 0x000000100a00780c */ /* 0x000fc60003fc4270 */
[----:B------:R-:W-:Y:S01]  /*3a90*/  FMUL R16, R93, R14 ;  /* 0x0000000e5d107220 */ /* 0x000fe20000400000 */
[----:B------:R-:W-:-:S03]  /*3aa0*/  LOP3.LUT R93, R17, 0x30, RZ, 0xfc, !PT ;  /* 0x00000030115d7812 */ /* 0x000fc600078efcff */
[----:B------:R-:W-:-:S05]  /*3ab0*/  FFMA R16, R95, R11, R16 ;  /* 0x0000000b5f107223 */ /* 0x000fca0000000010 */
        /* <DEDUP_REMOVED lines=36> */
.L_x_91:
[----:B------:R-:W-:Y:S05]  /*3d00*/  BSYNC B0 ;  /* 0x0000000000007941 */ /* 0x000fea0003800000 */
.L_x_90:
        /* <DEDUP_REMOVED lines=14> */
.L_x_93:
[----:B------:R-:W-:Y:S05]  /*3df0*/  BSYNC B0 ;  /* 0x0000000000007941 */ /* 0x000fea0003800000 */
.L_x_92:
        /* <DEDUP_REMOVED lines=42> */
.L_x_95:
[----:B------:R-:W-:Y:S05]  /*40a0*/  BSYNC B0 ;  /* 0x0000000000007941 */ /* 0x000fea0003800000 */
.L_x_94:
        /* <DEDUP_REMOVED lines=14> */
.L_x_97:
[----:B------:R-:W-:Y:S05]  /*4190*/  BSYNC B0 ;  /* 0x0000000000007941 */ /* 0x000fea0003800000 */
.L_x_96:
        /* <DEDUP_REMOVED lines=42> */
.L_x_99:
[----:B------:R-:W-:Y:S05]  /*4440*/  BSYNC B0 ;  /* 0x0000000000007941 */ /* 0x000fea0003800000 */
.L_x_98:
        /* <DEDUP_REMOVED lines=14> */
.L_x_101:
[----:B------:R-:W-:Y:S05]  /*4530*/  BSYNC B0 ;  /* 0x0000000000007941 */ /* 0x000fea0003800000 */
.L_x_100:
        /* <DEDUP_REMOVED lines=41> */
.L_x_103:
[----:B------:R-:W-:Y:S05]  /*47d0*/  BSYNC B0 ;  /* 0x0000000000007941 */ /* 0x000fea0003800000 */
.L_x_102:
[----:B--2--5:R-:W-:Y:S01]  /*47e0*/  HADD2.F32 R109, -RZ, R20.H0_H0 ;  /* 0x20000014ff6d7230 */ /* 0x024fe20000004100 */
        /* <DEDUP_REMOVED lines=12> */
.L_x_105:
[----:B------:R-:W-:Y:S05]  /*48b0*/  BSYNC B0 ;  /* 0x0000000000007941 */ /* 0x000fea0003800000 */
.L_x_104:
[----:B--2--5:R-:W-:Y:S01]  /*48c0*/  HADD2.F32 R109, -RZ, R20.H0_H0 ;  /* 0x20000014ff6d7230 */ /* 0x024fe20000004100 */
[----:B------:R-:W-:-:S04]  /*48d0*/  ULOP3.LUT UR8, UR22, 0x60, URZ, 0xfc, !UPT ;  /* 0x0000006016087892 */ /* 0x000fc8000f8efc3f */
        /* <DEDUP_REMOVED lines=31> */
[----:B------:R-:W-:-:S05]  /*4ad0*/  IADD3 R112, P5, R105, R6, RZ ;  /* 0x0000000669707210 */ /* 0x000fca0007fbe0ff */
[----:B------:R-:W-:Y:S01]  /*4ae0*/  IMAD.X R113, R21, 0x1, R7, P5 ;  /* 0x0000000115717824 */ /* 0x000fe200028e0607 */
[----:B------:R-:W-:-:S13]  /*4af0*/  ISETP.GT.AND P5, PT, R0, 0x48, P3 ;  /* 0x000000480000780c */ /* 0x000fda0001fa4270 */
[----:B---3--:R-:W-:Y:S05]  /*4b00*/  @!P5 BRA `(.L_x_107) ;  /* 0x00000000000cd947 */ /* 0x008fea0003800000 */
[----:B------:R-:W-:-:S04]  /*4b10*/  IADD3 R2, P6, R8, UR8, RZ ;  /* 0x0000000808027c10 */ /* 0x000fc8000ffde0ff */
[----:B------:R-:W-:-:S05]  /*4b20*/  IADD3.X R3, R9, UR4, RZ, P6, !PT ;  /* 0x0000000409037c10 */ /* 0x000fca000b7fe4ff */
[----:B------:R2:W5:Y:S04]  /*4b30*/  LDG.E.LTC128B.U16 R20, desc[UR16][R2.64] ;  /* 0x0000001002147981 */ /* 0x000568000c1e1520 */
.L_x_107:
[----:B------:R-:W-:Y:S05]  /*4b40*/  BSYNC B0 ;  /* 0x0000000000007941 */ /* 0x000fea0003800000 */
.L_x_106:
        /* <DEDUP_REMOVED lines=13> */
.L_x_109:
[----:B------:R-:W-:Y:S05]  /*4c20*/  BSYNC B0 ;  /* 0x0000000000007941 */ /* 0x000fea0003800000 */
.L_x_108:
[----:B--2--5:R-:W-:Y:S01]  /*4c30*/  HADD2.F32 R3, -RZ, R20.H0_H0 ;  /* 0x20000014ff037230 */ /* 0x024fe20000004100 */
[----:B------:R-:W-:-:S04]  /*4c40*/  ULOP3.LUT UR6, UR22, 0x70, URZ, 0xfc, !UPT ;  /* 0x0000007016067892 */ /* 0x000fc8000f8efc3f */
        /* <DEDUP_REMOVED lines=8> */
[----:B--2---:R-:W-:Y:S02]  /*4cd0*/  IADD3.X R3, R5, UR4, RZ, P5, !PT ;  /* 0x0000000405037c10 */ /* 0x004fe4000affe4ff */
[----:B------:R-:W-:-:S13]  /*4ce0*/  ISETP.GT.AND P5, PT, R0, 0x40, P1 ;  /* 0x000000400000780c */ /* 0x000fda0000fa4270 */
[----:B------:R-:W2:Y:S01]  /*4cf0*/  @P5 LDG.E.LTC128B.U16 R20, desc[UR16][R2.64] ;  /* 0x0000001002145981 */ /* 0x000ea2000c1e1520 */
[----:B------:R-:W-:Y:S01]  /*4d00*/  ULOP3.LUT UR5, UR22, 0x72, URZ, 0xfc, !UPT ;  /* 0x0000007216057892 */ /* 0x000fe2000f8efc3f */
[----:B--2---:R-:W-:-:S05]  /*4d10*/  HADD2.F32 R115, -RZ, R20.H0_H0 ;  /* 0x20000014ff737230 */ /* 0x004fca0000004100 */
[----:B------:R-:W-:-:S04]  /*4d20*/  FMUL R115, R115, R14 ;  /* 0x0000000e73737220 */ /* 0x000fc80000400000 */
[----:B------:R-:W-:-:S05]  /*4d30*/  FFMA R115, R116, R11, R115 ;  /* 0x0000000b74737223 */ /* 0x000fca0000000073 */
[----:B------:R-:W-:-:S05]  /*4d40*/  F2FP.F16.F32.PACK_AB R115, RZ, R115 ;  /* 0x00000073ff73723e */ /* 0x000fca00000000ff */
[----:B------:R-:W-:Y:S01]  /*4d50*/  @P5 STG.E.U16 desc[UR16][R126.64], R115 ;  /* 0x000000737e005986 */ /* 0x000fe2000c101510 */
[----:B------:R-:W-:-:S05]  /*4d60*/  IADD3 R6, P5, R111, R6, RZ ;  /* 0x000000066f067210 */ /* 0x000fca0007fbe0ff */
[----:B------:R-:W-:Y:S01]  /*4d70*/  IMAD.X R7, R21, 0x1, R7, P5 ;  /* 0x0000000115077824 */ /* 0x000fe200028e0607 */
[----:B----4-:R-:W-:-:S04]  /*4d80*/  IADD3 R4, P5, R4, UR5, RZ ;  /* 0x0000000504047c10 */ /* 0x010fc8000ffbe0ff */
[----:B------:R-:W-:Y:S02]  /*4d90*/  IADD3.X R5, R5, UR4, RZ, P5, !PT ;  /* 0x0000000405057c10 */ /* 0x000fe4000affe4ff */
[----:B------:R-:W-:-:S13]  /*4da0*/  ISETP.GT.AND P5, PT, R0, 0x40, P0 ;  /* 0x000000400000780c */ /* 0x000fda00007a4270 */
[----:B------:R-:W2:Y:S01]  /*4db0*/  @P5 LDG.E.LTC128B.U16 R20, desc[UR16][R4.64] ;  /* 0x0000001004145981 */ /* 0x000ea2000c1e1520 */
[----:B------:R-:W-:Y:S01]  /*4dc0*/  BSSY B0, `(.L_x_110) ;  /* 0x000000e000007945 */ /* 0x000fe20003800000 */
[----:B--2---:R-:W-:-:S05]  /*4dd0*/  HADD2.F32 R3, -RZ, R20.H0_H0 ;  /* 0x20000014ff037230 */ /* 0x004fca0000004100 */
[----:B------:R-:W-:-:S04]  /*4de0*/  FMUL R2, R3, R14 ;  /* 0x0000000e03027220 */ /* 0x000fc80000400000 */
[----:B------:R-:W-:-:S05]  /*4df0*/  FFMA R2, R117, R11, R2 ;  /* 0x0000000b75027223 */ /* 0x000fca0000000002 */
[----:B------:R-:W-:-:S04]  /*4e00*/  F2FP.F16.F32.PACK_AB R2, RZ, R2 ;  /* 0x00000002ff02723e */ /* 0x000fc800000000ff */
[----:B------:R-:W-:-:S05]  /*4e10*/  PRMT R3, R2, 0x7610, R3 ;  /* 0x0000761002037816 */ /* 0x000fca0000000003 */
[----:B------:R2:W-:Y:S01]  /*4e20*/  @P5 STG.E.U16 desc[UR16][R128.64], R3 ;  /* 0x0000000380005986 */ /* 0x0005e2000c101510 */
[----:B------:R-:W-:-:S05]  /*4e30*/  IADD3 R2, P5, R12, R17, RZ ;  /* 0x000000110c027210 */ /* 0x000fca0007fbe0ff */
[----:B--2---:R-:W-:Y:S01]  /*4e40*/  IMAD.X R3, R13, 0x1, R21, P5 ;  /* 0x000000010d037824 */ /* 0x004fe200028e0615 */
[----:B------:R-:W-:-:S13]  /*4e50*/  ISETP.GT.AND P5, PT, R0, 0x48, P1 ;  /* 0x000000480000780c */ /* 0x000fda0000fa4270 */
[----:B------:R-:W-:Y:S05]  /*4e60*/  @!P5 BRA `(.L_x_111) ;  /* 0x00000000000cd947 */ /* 0x000fea0003800000 */
[----:B------:R-:W-:-:S04]  /*4e70*/  IADD3 R4, P6, R8, UR6, RZ ;  /* 0x0000000608047c10 */ /* 0x000fc8000ffde0ff */
[----:B------:R-:W-:-:S05]  /*4e80*/  IADD3.X R5, R9, UR4, RZ, P6, !PT ;  /* 0x0000000409057c10 */ /* 0x000fca000b7fe4ff */
[----:B------:R2:W5:Y:S04]  /*4e90*/  LDG.E.LTC128B.U16 R20, desc[UR16][R4.64] ;  /* 0x0000001004147981 */ /* 0x000568000c1e1520 */
.L_x_111:
[----:B------:R-:W-:Y:S05]  /*4ea0*/  BSYNC B0 ;  /* 0x0000000000007941 */ /* 0x000fea0003800000 */
.L_x_110:
        /* <DEDUP_REMOVED lines=8> */
[----:B------:R-:W-:-:S04]  /*4f30*/  IADD3 R4, P5, R8, UR5, RZ ;  /* 0x0000000508047c10 */ /* 0x000fc8000ffbe0ff */
[----:B--2---:R-:W-:Y:S02]  /*4f40*/  IADD3.X R5, R9, UR4, RZ, P5, !PT ;  /* 0x0000000409057c10 */ /* 0x004fe4000affe4ff */
[----:B------:R-:W-:-:S13]  /*4f50*/  ISETP.GT.AND P5, PT, R0, 0x48, P0 ;  /* 0x000000480000780c */ /* 0x000fda00007a4270 */
[----:B------:R-:W-:Y:S05]  /*4f60*/  @!P5 BRA `(.L_x_113) ;  /* 0x000000000004d947 */ /* 0x000fea0003800000 */
[----:B------:R2:W5:Y:S02]  /*4f70*/  LDG.E.LTC128B.U16 R20, desc[UR16][R4.64] ;  /* 0x0000001004147981 */ /* 0x000564000c1e1520 */
.L_x_113:
[----:B------:R-:W-:Y:S05]  /*4f80*/  BSYNC B0 ;  /* 0x0000000000007941 */ /* 0x000fea0003800000 */
.L_x_112:
[----:B--2--5:R-:W-:Y:S01]  /*4f90*/  HADD2.F32 R5, -RZ, R20.H0_H0 ;  /* 0x20000014ff057230 */ /* 0x024fe20000004100 */
[----:B------:R-:W-:Y:S01]  /*4fa0*/  ISETP.GT.AND P6, PT, R10, RZ, PT ;  /* 0x000000ff0a00720c */ /* 0x000fe20003fc4270 */
[----:B------:R-:W-:Y:S03]  /*4fb0*/  BSSY B0, `(.L_x_114) ;  /* 0x000000d000007945 */ /* 0x000fe60003800000 */
        /* <DEDUP_REMOVED lines=12> */
.L_x_115:
[----:B------:R-:W-:Y:S05]  /*5080*/  BSYNC B0 ;  /* 0x0000000000007941 */ /* 0x000fea0003800000 */
.L_x_114:
[----:B-----5:R-:W-:Y:S01]  /*5090*/  HADD2.F32 R7, -RZ, R20.H0_H0 ;  /* 0x20000014ff077230 */ /* 0x020fe20000004100 */
        /* <DEDUP_REMOVED lines=13> */
.L_x_117:
[----:B------:R-:W-:Y:S05]  /*5170*/  BSYNC B0 ;  /* 0x0000000000007941 */ /* 0x000fea0003800000 */
.L_x_116:
[----:B---3-5:R-:W-:Y:S01]  /*5180*/  HADD2.F32 R7, -RZ, R20.H0_H0 ;  /* 0x20000014ff077230 */ /* 0x028fe20000004100 */
        /* <DEDUP_REMOVED lines=8> */
[----:B---3--:R-:W-:Y:S01]  /*5210*/  IMAD.X R7, R89, 0x1, R21, P5 ;  /* 0x0000000159077824 */ /* 0x008fe200028e0615 */
[----:B0-----:R-:W-:-:S04]  /*5220*/  IADD3 R8, P5, R22, UR22, RZ ;  /* 0x0000001616087c10 */ /* 0x001fc8000ffbe0ff */
[----:B------:R-:W-:Y:S02]  /*5230*/  IADD3.X R9, R23, UR4, RZ, P5, !PT ;  /* 0x0000000417097c10 */ /* 0x000fe4000affe4ff */
[----:B------:R-:W-:-:S13]  /*5240*/  ISETP.GT.AND P5, PT, R0, 0x88, P6 ;  /* 0x000000880000780c */ /* 0x000fda00037a4270 */
[----:B------:R-:W-:Y:S05]  /*5250*/  @!P5 BRA `(.L_x_119) ;  /* 0x000000000004d947 */ /* 0x000fea0003800000 */
[----:B------:R0:W5:Y:S02]  /*5260*/  LDG.E.LTC128B.U16 R20, desc[UR16][R8.64] ;  /* 0x0000001008147981 */ /* 0x000164000c1e1520 */
.L_x_119:
[----:B------:R-:W-:Y:S05]  /*5270*/  BSYNC B0 ;  /* 0x0000000000007941 */ /* 0x000fea0003800000 */
.L_x_118:
        /* <DEDUP_REMOVED lines=14> */
.L_x_121:
[----:B------:R-:W-:Y:S05]  /*5360*/  BSYNC B0 ;  /* 0x0000000000007941 */ /* 0x000fea0003800000 */
.L_x_120:
[----:B---3-5:R-:W-:Y:S01]  /*5370*/  HADD2.F32 R57, -RZ, R20.H0_H0 ;  /* 0x20000014ff397230 */ /* 0x028fe20000004100 */
        /* <DEDUP_REMOVED lines=13> */
.L_x_123:
[----:B------:R-:W-:Y:S05]  /*5450*/  BSYNC B0 ;  /* 0x0000000000007941 */ /* 0x000fea0003800000 */
.L_x_122:
        /* <DEDUP_REMOVED lines=8> */
[----:B---3--:R-:W-:Y:S01]  /*54e0*/  IMAD.X R59, R13, 0x1, R21, P5 ;  /* 0x000000010d3b7824 */ /* 0x008fe200028e0615 */
[----:B------:R-:W-:-:S13]  /*54f0*/  ISETP.GT.AND P5, PT, R0, 0x80, P6 ;  /* 0x000000800000780c */ /* 0x000fda00037a4270 */
[----:B------:R-:W-:Y:S05]  /*5500*/  @!P5 BRA `(.L_x_125) ;  /* 0x00000000000cd947 */ /* 0x000fea0003800000 */
[----:B------:R-:W-:-:S04]  /*5510*/  IADD3 R112, P6, R18, UR19, RZ ;  /* 0x0000001312707c10 */ /* 0x000fc8000ffde0ff */
[----:B------:R-:W-:-:S05]  /*5520*/  IADD3.X R113, R19, UR4, RZ, P6, !PT ;  /* 0x0000000413717c10 */ /* 0x000fca000b7fe4ff */
[----:B------:R3:W5:Y:S04]  /*5530*/  LDG.E.LTC128B.U16 R20, desc[UR16][R112.64] ;  /* 0x0000001070147981 */ /* 0x000768000c1e1520 */
.L_x_125:
[----:B------:R-:W-:Y:S05]  /*5540*/  BSYNC B0 ;  /* 0x0000000000007941 */ /* 0x000fea0003800000 */
.L_x_124:
        /* <DEDUP_REMOVED lines=14> */
.L_x_127:
[----:B------:R-:W-:Y:S05]  /*5630*/  BSYNC B0 ;  /* 0x0000000000007941 */ /* 0x000fea0003800000 */
.L_x_126:
        /* <DEDUP_REMOVED lines=14> */
.L_x_129:
[----:B------:R-:W-:Y:S05]  /*5720*/  BSYNC B0 ;  /* 0x0000000000007941 */ /* 0x000fea0003800000 */
.L_x_128:
        /* <DEDUP_REMOVED lines=14> */
.L_x_131:
[----:B------:R-:W-:Y:S05]  /*5810*/  BSYNC B0 ;  /* 0x0000000000007941 */ /* 0x000fea0003800000 */
.L_x_130:
        /* <DEDUP_REMOVED lines=14> */
.L_x_133:
[----:B------:R-:W-:Y:S05]  /*5900*/  BSYNC B0 ;  /* 0x0000000000007941 */ /* 0x000fea0003800000 */
.L_x_132:
        /* <DEDUP_REMOVED lines=14> */
.L_x_135:
[----:B------:R-:W-:Y:S05]  /*59f0*/  BSYNC B0 ;  /* 0x0000000000007941 */ /* 0x000fea0003800000 */
.L_x_134:
        /* <DEDUP_REMOVED lines=14> */
.L_x_137:
[----:B------:R-:W-:Y:S05]  /*5ae0*/  BSYNC B0 ;  /* 0x0000000000007941 */ /* 0x000fea0003800000 */
.L_x_136:
        /* <DEDUP_REMOVED lines=14> */
.L_x_139:
[----:B------:R-:W-:Y:S05]  /*5bd0*/  BSYNC B0 ;  /* 0x0000000000007941 */ /* 0x000fea0003800000 */
.L_x_138:
        /* <DEDUP_REMOVED lines=14> */
.L_x_141:
[----:B------:R-:W-:Y:S05]  /*5cc0*/  BSYNC B0 ;  /* 0x0000000000007941 */ /* 0x000fea0003800000 */
.L_x_140:
        /* <DEDUP_REMOVED lines=14> */
.L_x_143:
[----:B------:R-:W-:Y:S05]  /*5db0*/  BSYNC B0 ;  /* 0x0000000000007941 */ /* 0x000fea0003800000 */
.L_x_142:
        /* <DEDUP_REMOVED lines=14> */
.L_x_145:
[----:B------:R-:W-:Y:S05]  /*5ea0*/  BSYNC B0 ;  /* 0x0000000000007941 */ /* 0x000fea0003800000 */
.L_x_144:
        /* <DEDUP_REMOVED lines=14> */
.L_x_147:
[----:B------:R-:W-:Y:S05]  /*5f90*/  BSYNC B0 ;  /* 0x0000000000007941 */ /* 0x000fea0003800000 */
.L_x_146:
        /* <DEDUP_REMOVED lines=14> */
.L_x_149:
[----:B------:R-:W-:Y:S05]  /*6080*/  BSYNC B0 ;  /* 0x0000000000007941 */ /* 0x000fea0003800000 */
.L_x_148:
        /* <DEDUP_REMOVED lines=14> */
.L_x_151:
[----:B------:R-:W-:Y:S05]  /*6170*/  BSYNC B0 ;  /* 0x0000000000007941 */ /* 0x000fea0003800000 */
.L_x_150:
        /* <DEDUP_REMOVED lines=14> */
.L_x_153:
[----:B------:R-:W-:Y:S05]  /*6260*/  BSYNC B0 ;  /* 0x0000000000007941 */ /* 0x000fea0003800000 */
.L_x_152:
        /* <DEDUP_REMOVED lines=14> */
.L_x_155:
[----:B------:R-:W-:Y:S05]  /*6350*/  BSYNC B0 ;  /* 0x0000000000007941 */ /* 0x000fea0003800000 */
.L_x_154:
[----:B---3-5:R-:W-:Y:S01]  /*6360*/  HADD2.F32 R59, -RZ, R20.H0_H0 ;  /* 0x20000014ff3b7230 */ /* 0x028fe20000004100 */
[----:B------:R-:W-:Y:S04]  /*6370*/  BSSY B0, `(.L_x_156) ;  /* 0x000000c000007945 */ /* 0x000fe80003800000 */
        /* <DEDUP_REMOVED lines=11> */
.L_x_157:
[----:B------:R-:W-:Y:S05]  /*6430*/  BSYNC B0 ;  /* 0x0000000000007941 */ /* 0x000fea0003800000 */
.L_x_156:
        /* <DEDUP_REMOVED lines=14> */
.L_x_159:
[----:B------:R-:W-:Y:S05]  /*6520*/  BSYNC B0 ;  /* 0x0000000000007941 */ /* 0x000fea0003800000 */
.L_x_158:
[----:B---3-5:R-:W-:Y:S01]  /*6530*/  HADD2.F32 R61, -RZ, R20.H0_H0 ;  /* 0x20000014ff3d7230 */ /* 0x028fe20000004100 */
        /* <DEDUP_REMOVED lines=12> */
.L_x_161:
[----:B------:R-:W-:Y:S05]  /*6600*/  BSYNC B0 ;  /* 0x0000000000007941 */ /* 0x000fea0003800000 */
.L_x_160:
        /* <DEDUP_REMOVED lines=13> */
.L_x_163:
[----:B------:R-:W-:Y:S05]  /*66e0*/  BSYNC B0 ;  /* 0x0000000000007941 */ /* 0x000fea0003800000 */
.L_x_162:
        /* <DEDUP_REMOVED lines=13> */
.L_x_165:
[----:B------:R-:W-:Y:S05]  /*67c0*/  BSYNC B0 ;  /* 0x0000000000007941 */ /* 0x000fea0003800000 */
.L_x_164:
        /* <DEDUP_REMOVED lines=13> */
.L_x_167:
[----:B------:R-:W-:Y:S05]  /*68a0*/  BSYNC B0 ;  /* 0x0000000000007941 */ /* 0x000fea0003800000 */
.L_x_166:
        /* <DEDUP_REMOVED lines=13> */
.L_x_169:
[----:B------:R-:W-:Y:S05]  /*6980*/  BSYNC B0 ;  /* 0x0000000000007941 */ /* 0x000fea0003800000 */
.L_x_168:
        /* <DEDUP_REMOVED lines=13> */
.L_x_171:
[----:B------:R-:W-:Y:S05]  /*6a60*/  BSYNC B0 ;  /* 0x0000000000007941 */ /* 0x000fea0003800000 */
.L_x_170:
        /* <DEDUP_REMOVED lines=8> */
[----:B------:R-:W-:-:S04]  /*6af0*/  IADD3 R18, P5, R18, UR5, RZ ;  /* 0x0000000512127c10 */ /* 0x000fc8000ffbe0ff */
[----:B------:R-:W-:Y:S02]  /*6b00*/  IADD3.X R19, R19, UR4, RZ, P5, !PT ;  /* 0x0000000413137c10 */ /* 0x000fe4000affe4ff */
[----:B------:R-:W-:-:S13]  /*6b10*/  ISETP.GT.AND P5, PT, R0, 0x80, P0 ;  /* 0x000000800000780c */ /* 0x000fda00007a4270 */
[----:B------:R-:W-:Y:S05]  /*6b20*/  @!P5 BRA `(.L_x_173) ;  /* 0x000000000004d947 */ /* 0x000fea0003800000 */
[----:B------:R3:W5:Y:S02]  /*6b30*/  LDG.E.LTC128B.U16 R20, desc[UR16][R18.64] ;  /* 0x0000001012147981 */ /* 0x000764000c1e1520 */
.L_x_173:
[----:B------:R-:W-:Y:S05]  /*6b40*/  BSYNC B0 ;  /* 0x0000000000007941 */ /* 0x000fea0003800000 */
.L_x_172:
        /* <DEDUP_REMOVED lines=13> */
.L_x_175:
[----:B------:R-:W-:Y:S05]  /*6c20*/  BSYNC B0 ;  /* 0x0000000000007941 */ /* 0x000fea0003800000 */
.L_x_174:
        /* <DEDUP_REMOVED lines=9> */
[----:B---3--:R-:W-:Y:S02]  /*6cc0*/  IADD3.X R13, R23, UR4, RZ, P5, !PT ;  /* 0x00000004170d7c10 */ /* 0x008fe4000affe4ff */
[----:B------:R-:W-:-:S13]  /*6cd0*/  ISETP.GT.AND P5, PT, R0, 0x88, P0 ;  /* 0x000000880000780c */ /* 0x000fda00007a4270 */
[----:B------:R-:W-:Y:S05]  /*6ce0*/  @!P5 BRA `(.L_x_177) ;  /* 0x000000000004d947 */ /* 0x000fea0003800000 */
[----:B------:R3:W5:Y:S02]  /*6cf0*/  LDG.E.LTC128B.U16 R20, desc[UR16][R12.64] ;  /* 0x000000100c147981 */ /* 0x000764000c1e1520 */
.L_x_177:
[----:B------:R-:W-:Y:S05]  /*6d00*/  BSYNC B0 ;  /* 0x0000000000007941 */ /* 0x000fea0003800000 */
.L_x_176:
        /* <DEDUP_REMOVED lines=15> */
.L_x_179:
[----:B------:R-:W-:Y:S05]  /*6e00*/  BSYNC B0 ;  /* 0x0000000000007941 */ /* 0x000fea0003800000 */
.L_x_178:
        /* <DEDUP_REMOVED lines=11> */
[----:B-1----:R-:W-:-:S04]  /*6ec0*/  IADD3 R22, P6, R4, UR21, RZ ;  /* 0x0000001504167c10 */ /* 0x002fc8000ffde0ff */
[----:B------:R-:W-:-:S05]  /*6ed0*/  IADD3.X R23, R5, UR4, RZ, P6, !PT ;  /* 0x0000000405177c10 */ /* 0x000fca000b7fe4ff */
[----:B------:R3:W5:Y:S04]  /*6ee0*/  LDG.E.LTC128B.U16 R20, desc[UR16][R22.64] ;  /* 0x0000001016147981 */ /* 0x000768000c1e1520 */
.L_x_181:
[----:B------:R-:W-:Y:S05]  /*6ef0*/  BSYNC B0 ;  /* 0x0000000000007941 */ /* 0x000fea0003800000 */
.L_x_180:
[----:B-1-3-5:R-:W-:Y:S01]  /*6f00*/  HADD2.F32 R23, -RZ, R20.H0_H0 ;  /* 0x20000014ff177230 */ /* 0x02afe20000004100 */
[----:B------:R-:W-:Y:S01]  /*6f10*/  ISETP.GT.AND P6, PT, R10, RZ, PT ;  /* 0x000000ff0a00720c */ /* 0x000fe20003fc4270 */
[----:B------:R-:W-:Y:S03]  /*6f20*/  BSSY B0, `(.L_x_182) ;  /* 0x000000e000007945 */ /* 0x000fe60003800000 */
[----:B------:R-:W-:-:S04]  /*6f30*/  FMUL R16, R23, R14 ;  /* 0x0000000e17107220 */ /* 0x000fc80000400000 */
[----:B------:R-:W-:-:S05]  /*6f40*/  FFMA R16, R25, R11, R16 ;  /* 0x0000000b19107223 */ /* 0x000fca0000000010 */
[----:B------:R-:W-:-:S04]  /*6f50*/  F2FP.F16.F32.PACK_AB R16, RZ, R16 ;  /* 0x00000010ff10723e */ /* 0x000fc800000000ff */
[----:B------:R-:W-:Y:S02]  /*6f60*/  PRMT R23, R16, 0x7610, R23 ;  /* 0x0000761010177816 */ /* 0x000fe40000000017 */
[----:B------:R-:W-:-:S03]  /*6f70*/  PRMT R16, R20, 0x7610, R16 ;  /* 0x0000761014107816 */ /* 0x000fc60000000010 */
[----:B------:R1:W-:Y:S01]  /*6f80*/  @P5 STG.E.U16 desc[UR16][R60.64], R23 ;  /* 0x000000173c005986 */ /* 0x0003e2000c101510 */
[----:B------:R-:W-:-:S05]  /*6f90*/  IADD3 R22, P5, R6, R17, RZ ;  /* 0x0000001106167210 */ /* 0x000fca0007fbe0ff */
[----:B-1----:R-:W-:Y:S01]  /*6fa0*/  IMAD.X R23, R7, 0x1, R21, P5 ;  /* 0x0000000107177824 */ /* 0x002fe200028e0615 */
[----:B------:R-:W-:-:S13]  /*6fb0*/  ISETP.GT.AND P5, PT, R0, 0xc8, P6 ;  /* 0x000000c80000780c */ /* 0x000fda00037a4270 */
[----:B------:R-:W-:Y:S05]  /*6fc0*/  @!P5 BRA `(.L_x_183) ;  /* 0x00000000000cd947 */ /* 0x000fea0003800000 */
[----:B------:R-:W-:-:S04]  /*6fd0*/  IADD3 R16, P6, R8, UR22, RZ ;  /* 0x0000001608107c10 */ /* 0x000fc8000ffde0ff */
[----:B------:R-:W-:-:S05]  /*6fe0*/  IADD3.X R17, R9, UR4, RZ, P6, !PT ;  /* 0x0000000409117c10 */ /* 0x000fca000b7fe4ff */
[----:B------:R1:W5:Y:S04]  /*6ff0*/  LDG.E.LTC128B.U16 R16, desc[UR16][R16.64] ;  /* 0x0000001010107981 */ /* 0x000368000c1e1520 */
.L_x_183:
[----:B------:R-:W-:Y:S05]  /*7000*/  BSYNC B0 ;  /* 0x0000000000007941 */ /* 0x000fea0003800000 */
.L_x_182:
[----:B-1---5:R-:W-:Y:S01]  /*7010*/  HADD2.F32 R17, -RZ, R16.H0_H0 ;  /* 0x20000010ff117230 */ /* 0x022fe20000004100 */
        /* <DEDUP_REMOVED lines=9> */
[----:B-1----:R-:W-:Y:S05]  /*70b0*/  @!P5 BRA `(.L_x_185) ;  /* 0x00000000000cd947 */ /* 0x002fea0003800000 */
[----:B------:R-:W-:-:S04]  /*70c0*/  IADD3 R16, P6, R8, UR21, RZ ;  /* 0x0000001508107c10 */ /* 0x000fc8000ffde0ff */
[----:B------:R-:W-:-:S05]  /*70d0*/  IADD3.X R17, R9, UR4, RZ, P6, !PT ;  /* 0x0000000409117c10 */ /* 0x000fca000b7fe4ff */
[----:B------:R1:W5:Y:S04]  /*70e0*/  LDG.E.LTC128B.U16 R16, desc[UR16][R16.64] ;  /* 0x0000001010107981 */ /* 0x000368000c1e1520 */
.L_x_185:
[----:B------:R-:W-:Y:S05]  /*70f0*/  BSYNC B0 ;  /* 0x0000000000007941 */ /* 0x000fea0003800000 */
.L_x_184:
        /* <DEDUP_REMOVED lines=12> */
[----:B-1----:R-:W-:-:S05]  /*71c0*/  IADD3.X R17, R5, UR4, RZ, P6, !PT ;  /* 0x0000000405117c10 */ /* 0x002fca000b7fe4ff */
[----:B------:R3:W5:Y:S04]  /*71d0*/  LDG.E.LTC128B.U16 R16, desc[UR16][R16.64] ;  /* 0x0000001010107981 */ /* 0x000768000c1e1520 */
.L_x_187:
[----:B------:R-:W-:Y:S05]  /*71e0*/  BSYNC B0 ;  /* 0x0000000000007941 */ /* 0x000fea0003800000 */
.L_x_186:
[----:B-----5:R-:W-:Y:S01]  /*71f0*/  HADD2.F32 R15, -RZ, R16.H0_H0 ;  /* 0x20000010ff0f7230 */ /* 0x020fe20000004100 */
[----:B------:R-:W-:Y:S01]  /*7200*/  ISETP.GT.AND P6, PT, R10, 0x9, PT ;  /* 0x000000090a00780c */ /* 0x000fe20003fc4270 */
[----:B------:R-:W-:Y:S03]  /*7210*/  BSSY B0, `(.L_x_188) ;  /* 0x000000e000007945 */ /* 0x000fe60003800000 */
[----:B------:R-:W-:-:S04]  /*7220*/  FMUL R15, R15, R14 ;  /* 0x0000000e0f0f7220 */ /* 0x000fc80000400000 */
[----:B------:R-:W-:-:S05]  /*7230*/  FFMA R15, R28, R11, R15 ;  /* 0x0000000b1c0f7223 */ /* 0x000fca000000000f */
[----:B------:R-:W-:-:S04]  /*7240*/  F2FP.F16.F32.PACK_AB R15, RZ, R15 ;  /* 0x0000000fff0f723e */ /* 0x000fc800000000ff */
[----:B-1-3--:R-:W-:Y:S02]  /*7250*/  PRMT R17, R15, 0x7610, R17 ;  /* 0x000076100f117816 */ /* 0x00afe40000000011 */
[----:B------:R-:W-:-:S03]  /*7260*/  PRMT R15, R16, 0x7610, R15 ;  /* 0x00007610100f7816 */ /* 0x000fc6000000000f */
        /* <DEDUP_REMOVED lines=8> */
.L_x_189:
[----:B------:R-:W-:Y:S05]  /*72f0*/  BSYNC B0 ;  /* 0x0000000000007941 */ /* 0x000fea0003800000 */
.L_x_188:
[----:B-1---5:R-:W-:Y:S01]  /*7300*/  HADD2.F32 R13, -RZ, R15.H0_H0 ;  /* 0x2000000fff0d7230 */ /* 0x022fe20000004100 */
[----:B------:R-:W-:Y:S01]  /*7310*/  ISETP.GT.AND P6, PT, R10, 0x8, PT ;  /* 0x000000080a00780c */ /* 0x000fe20003fc4270 */
        /* <DEDUP_REMOVED lines=14> */
.L_x_191:
[----:B------:R-:W-:Y:S05]  /*7400*/  BSYNC B0 ;  /* 0x0000000000007941 */ /* 0x000fea0003800000 */
.L_x_190:
        /* <DEDUP_REMOVED lines=14> */
.L_x_193:
[----:B------:R-:W-:Y:S05]  /*74f0*/  BSYNC B0 ;  /* 0x0000000000007941 */ /* 0x000fea0003800000 */
.L_x_192:
        /* <DEDUP_REMOVED lines=14> */
.L_x_195:
[----:B------:R-:W-:Y:S05]  /*75e0*/  BSYNC B0 ;  /* 0x0000000000007941 */ /* 0x000fea0003800000 */
.L_x_194:
        /* <DEDUP_REMOVED lines=14> */
.L_x_197:
[----:B------:R-:W-:Y:S05]  /*76d0*/  BSYNC B0 ;  /* 0x0000000000007941 */ /* 0x000fea0003800000 */
.L_x_196:
[----:B-1---5:R-:W-:Y:S01]  /*76e0*/  HADD2.F32 R13, -RZ, R12.H0_H0 ;  /* 0x2000000cff0d7230 */ /* 0x022fe20000004100 */
[----:B------:R-:W-:Y:S01]  /*76f0*/  ISETP.GT.AND P6, PT, R10, 0x10, PT ;  /* 0x000000100a00780c */ /* 0x000fe20003fc4270 */
        /* <DEDUP_REMOVED lines=13> */
.L_x_199:
[----:B------:R-:W-:Y:S05]  /*77d0*/  BSYNC B0 ;  /* 0x0000000000007941 */ /* 0x000fea0003800000 */
.L_x_198:
        /* <DEDUP_REMOVED lines=14> */
.L_x_201:
[----:B------:R-:W-:Y:S05]  /*78c0*/  BSYNC B0 ;  /* 0x0000000000007941 */ /* 0x000fea0003800000 */
.L_x_200:
        /* <DEDUP_REMOVED lines=14> */
.L_x_203:
[----:B------:R-:W-:Y:S05]  /*79b0*/  BSYNC B0 ;  /* 0x0000000000007941 */ /* 0x000fea0003800000 */
.L_x_202:
        /* <DEDUP_REMOVED lines=14> */
.L_x_205:
[----:B------:R-:W-:Y:S05]  /*7aa0*/  BSYNC B0 ;  /* 0x0000000000007941 */ /* 0x000fea0003800000 */
.L_x_204:
        /* <DEDUP_REMOVED lines=15> */
.L_x_207:
[----:B------:R-:W-:Y:S05]  /*7ba0*/  BSYNC B0 ;  /* 0x0000000000007941 */ /* 0x000fea0003800000 */
.L_x_206:
        /* <DEDUP_REMOVED lines=14> */
.L_x_209:
[----:B------:R-:W-:Y:S05]  /*7c90*/  BSYNC B0 ;  /* 0x0000000000007941 */ /* 0x000fea0003800000 */
.L_x_208:
        /* <DEDUP_REMOVED lines=15> */
.L_x_211:
[----:B------:R-:W-:Y:S05]  /*7d90*/  BSYNC B0 ;  /* 0x0000000000007941 */ /* 0x000fea0003800000 */
.L_x_210:
        /* <DEDUP_REMOVED lines=14> */
.L_x_213:
[----:B------:R-:W-:Y:S05]  /*7e80*/  BSYNC B0 ;  /* 0x0000000000007941 */ /* 0x000fea0003800000 */
.L_x_212:
[----:B-1---5:R-:W-:Y:S01]  /*7e90*/  HADD2.F32 R13, -RZ, R12.H0_H0 ;  /* 0x2000000cff0d7230 */ /* 0x022fe20000004100 */
[----:B------:R-:W-:Y:S01]  /*7ea0*/  ISETP.GT.AND P6, PT, R10, 0x20, PT ;  /* 0x000000200a00780c */ /* 0x000fe20003fc4270 */
[----:B------:R-:W-:Y:S03]  /*7eb0*/  BSSY B0, `(.L_x_214) ;  /* 0x000000a000007945 */ /* 0x000fe60003800000 */
[----:B------:R-:W-:-:S04]  /*7ec0*/  FMUL R20, R13, R14 ;  /* 0x0000000e0d147220 */ /* 0x000fc80000400000 */
[----:B------:R-:W-:-:S05]  /*7ed0*/  FFMA R20, R41, R11, R20 ;  /* 0x0000000b29147223 */ /* 0x000fca0000000014 */
[----:B------:R-:W-:-:S05]  /*7ee0*/  F2FP.F16.F32.PACK_AB R20, RZ, R20 ;  /* 0x00000014ff14723e */ /* 0x000fca00000000ff */
[----:B------:R1:W-:Y:S01]  /*7ef0*/  @P5 STG.E.U16 desc[UR16][R24.64], R20 ;  /* 0x0000001418005986 */ /* 0x0003e2000c101510 */
[----:B------:R-:W-:-:S13]  /*7f00*/  ISETP.GT.AND P5, PT, R0, 0xc8, P6 ;  /* 0x000000c80000780c */ /* 0x000fda00037a4270 */
[----:B-1----:R-:W-:Y:S05]  /*7f10*/  @!P5 BRA `(.L_x_215) ;  /* 0x00000000000cd947 */ /* 0x002fea0003800000 */
[----:B------:R-:W-:-:S04]  /*7f20*/  IADD3 R12, P6, R8, UR12, RZ ;  /* 0x0000000c080c7c10 */ /* 0x000fc8000ffde0ff */
[----:B------:R-:W-:-:S05]  /*7f30*/  IADD3.X R13, R9, UR4, RZ, P6, !PT ;  /* 0x00000004090d7c10 */ /* 0x000fca000b7fe4ff */
[----:B------:R1:W5:Y:S04]  /*7f40*/  LDG.E.LTC128B.U16 R12, desc[UR16][R12.64] ;  /* 0x000000100c0c7981 */ /* 0x000368000c1e1520 */
.L_x_215:
[----:B------:R-:W-:Y:S05]  /*7f50*/  BSYNC B0 ;  /* 0x0000000000007941 */ /* 0x000fea0003800000 */
.L_x_214:
        /* <DEDUP_REMOVED lines=12> */
.L_x_217:
[----:B------:R-:W-:Y:S05]  /*8020*/  BSYNC B0 ;  /* 0x0000000000007941 */ /* 0x000fea0003800000 */
.L_x_216:
        /* <DEDUP_REMOVED lines=15> */
.L_x_219:
[----:B------:R-:W-:Y:S05]  /*8120*/  BSYNC B0 ;  /* 0x0000000000007941 */ /* 0x000fea0003800000 */
.L_x_218:
[----:B-1---5:R-:W-:Y:S01]  /*8130*/  HADD2.F32 R13, -RZ, R12.H0_H0 ;  /* 0x2000000cff0d7230 */ /* 0x022fe20000004100 */
        /* <DEDUP_REMOVED lines=12> */
.L_x_221:
[----:B------:R-:W-:Y:S05]  /*8200*/  BSYNC B0 ;  /* 0x0000000000007941 */ /* 0x000fea0003800000 */
.L_x_220:
[----:B-1---5:R-:W-:Y:S01]  /*8210*/  HADD2.F32 R13, -RZ, R12.H0_H0 ;  /* 0x2000000cff0d7230 */ /* 0x022fe20000004100 */
[----:B------:R-:W-:Y:S01]  /*8220*/  ISETP.GT.AND P6, PT, R10, 0x28, PT ;  /* 0x000000280a00780c */ /* 0x000fe20003fc4270 */
[----:B------:R-:W-:Y:S03]  /*8230*/  BSSY B0, `(.L_x_222) ;  /* 0x000000c000007945 */ /* 0x000fe60003800000 */
[----:B------:R-:W-:Y:S01]  /*8240*/  FMUL R10, R13, R14 ;  /* 0x0000000e0d0a7220 */ /* 0x000fe20000400000 */
[----:B------:R-:W-:-:S03]  /*8250*/  ISETP.GT.AND P6, PT, R0, 0xc8, P6 ;  /* 0x000000c80000780c */ /* 0x000fc600037c4270 */
[----:B------:R-:W-:-:S05]  /*8260*/  FFMA R10, R45, R11, R10 ;  /* 0x0000000b2d0a7223 */ /* 0x000fca000000000a */
[----:B------:R-:W-:-:S04]  /*8270*/  F2FP.F16.F32.PACK_AB R10, RZ, R10 ;  /* 0x0000000aff0a723e */ /* 0x000fc800000000ff */
[----:B------:R-:W-:Y:S02]  /*8280*/  PRMT R13, R10, 0x7610, R13 ;  /* 0x000076100a0d7816 */ /* 0x000fe4000000000d */
[----:B------:R-:W-:-:S03]  /*8290*/  PRMT R10, R12, 0x7610, R10 ;  /* 0x000076100c0a7816 */ /* 0x000fc6000000000a */
[----:B------:R1:W-:Y:S01]  /*82a0*/  @P5 STG.E.U16 desc[UR16][R18.64], R13 ;  /* 0x0000000d12005986 */ /* 0x0003e2000c101510 */
[----:B------:R-:W-:Y:S05]  /*82b0*/  @!P6 BRA `(.L_x_223) ;  /* 0x00000000000ce947 */ /* 0x000fea0003800000 */
[----:B------:R-:W-:-:S04]  /*82c0*/  IADD3 R12, P5, R8, UR10, RZ ;  /* 0x0000000a080c7c10 */ /* 0x000fc8000ffbe0ff */
[----:B-1----:R-:W-:-:S05]  /*82d0*/  IADD3.X R13, R9, UR4, RZ, P5, !PT ;  /* 0x00000004090d7c10 */ /* 0x002fca000affe4ff */
[----:B------:R3:W5:Y:S04]  /*82e0*/  LDG.E.LTC128B.U16 R10, desc[UR16][R12.64] ;  /* 0x000000100c0a7981 */ /* 0x000768000c1e1520 */
.L_x_223:
[----:B------:R-:W-:Y:S05]  /*82f0*/  BSYNC B0 ;  /* 0x0000000000007941 */ /* 0x000fea0003800000 */
.L_x_222:
[----:B-1-3-5:R-:W-:Y:S01]  /*8300*/  HADD2.F32 R13, -RZ, R10.H0_H0 ;  /* 0x2000000aff0d7230 */ /* 0x02afe20000004100 */
[----:B------:R-:W-:Y:S01]  /*8310*/  IADD3 R12, P5, R6, R101, RZ ;  /* 0x00000065060c7210 */ /* 0x000fe20007fbe0ff */
[----:B------:R-:W-:Y:S01]  /*8320*/  BSSY B0, `(.L_x_224) ;  /* 0x000000b000007945 */ /* 0x000fe20003800000 */
[----:B------:R-:W-:Y:S02]  /*8330*/  ISETP.GT.AND P4, PT, R0, 0xc8, P4 ;  /* 0x000000c80000780c */ /* 0x000fe40002784270 */
[----:B------:R-:W-:-:S04]  /*8340*/  FMUL R13, R13, R14 ;  /* 0x0000000e0d0d7220 */ /* 0x000fc80000400000 */
[----:B------:R-:W-:-:S05]  /*8350*/  FFMA R13, R46, R11, R13 ;  /* 0x0000000b2e0d7223 */ /* 0x000fca000000000d */
[----:B------:R-:W-:Y:S01]  /*8360*/  F2FP.F16.F32.PACK_AB R15, RZ, R13 ;  /* 0x0000000dff0f723e */ /* 0x000fe200000000ff */
[----:B------:R-:W-:-:S05]  /*8370*/  IMAD.X R13, R7, 0x1, R21, P5 ;  /* 0x00000001070d7824 */ /* 0x000fca00028e0615 */
[----:B------:R1:W-:Y:S01]  /*8380*/  @P6 STG.E.U16 desc[UR16][R12.64], R15 ;  /* 0x0000000f0c006986 */ /* 0x0003e2000c101510 */
[----:B------:R-:W-:Y:S05]  /*8390*/  @!P4 BRA `(.L_x_225) ;  /* 0x00000000000cc947 */ /* 0x000fea0003800000 */
[----:B-1----:R-:W-:-:S04]  /*83a0*/  IADD3 R12, P5, R8, UR9, RZ ;  /* 0x00000009080c7c10 */ /* 0x002fc8000ffbe0ff */
[----:B------:R-:W-:-:S05]  /*83b0*/  IADD3.X R13, R9, UR4, RZ, P5, !PT ;  /* 0x00000004090d7c10 */ /* 0x000fca000affe4ff */
[----:B------:R3:W5:Y:S04]  /*83c0*/  LDG.E.LTC128B.U16 R10, desc[UR16][R12.64] ;  /* 0x000000100c0a7981 */ /* 0x000768000c1e1520 */
.L_x_225:
[----:B------:R-:W-:Y:S05]  /*83d0*/  BSYNC B0 ;  /* 0x0000000000007941 */ /* 0x000fea0003800000 */
.L_x_224:
[----:B-1-3-5:R-:W-:Y:S01]  /*83e0*/  HADD2.F32 R13, -RZ, R10.H0_H0 ;  /* 0x2000000aff0d7230 */ /* 0x02afe20000004100 */
[----:B------:R-:W-:Y:S01]  /*83f0*/  ISETP.GT.AND P5, PT, R0, 0xc0, P3 ;  /* 0x000000c00000780c */ /* 0x000fe20001fa4270 */
[----:B------:R-:W-:Y:S03]  /*8400*/  BSSY B0, `(.L_x_226) ;  /* 0x000000b000007945 */ /* 0x000fe60003800000 */
[----:B------:R-:W-:-:S04]  /*8410*/  FMUL R12, R13, R14 ;  /* 0x0000000e0d0c7220 */ /* 0x000fc80000400000 */
[----:B------:R-:W-:Y:S01]  /*8420*/  FFMA R47, R47, R11, R12 ;  /* 0x0000000b2f2f7223 */ /* 0x000fe2000000000c */
[----:B------:R-:W-:-:S04]  /*8430*/  IADD3 R12, P6, R6, R103, RZ ;  /* 0x00000067060c7210 */ /* 0x000fc80007fde0ff */
[----:B------:R-:W-:Y:S01]  /*8440*/  F2FP.F16.F32.PACK_AB R47, RZ, R47 ;  /* 0x0000002fff2f723e */ /* 0x000fe200000000ff */
[----:B------:R-:W-:-:S05]  /*8450*/  IMAD.X R13, R7, 0x1, R21, P6 ;  /* 0x00000001070d7824 */ /* 0x000fca00030e0615 */
[----:B------:R1:W-:Y:S01]  /*8460*/  @P4 STG.E.U16 desc[UR16][R12.64], R47 ;  /* 0x0000002f0c004986 */ /* 0x0003e2000c101510 */
[----:B------:R-:W-:Y:S05]  /*8470*/  @!P5 BRA `(.L_x_227) ;  /* 0x00000000000cd947 */ /* 0x000fea0003800000 */
[----:B-1----:R-:W-:-:S04]  /*8480*/  IADD3 R12, P4, R4, UR8, RZ ;  /* 0x00000008040c7c10 */ /* 0x002fc8000ff9e0ff */
[----:B------:R-:W-:-:S05]  /*8490*/  IADD3.X R13, R5, UR4, RZ, P4, !PT ;  /* 0x00000004050d7c10 */ /* 0x000fca000a7fe4ff */
[----:B------:R3:W5:Y:S04]  /*84a0*/  LDG.E.LTC128B.U16 R10, desc[UR16][R12.64] ;  /* 0x000000100c0a7981 */ /* 0x000768000c1e1520 */
.L_x_227:
[----:B------:R-:W-:Y:S05]  /*84b0*/  BSYNC B0 ;  /* 0x0000000000007941 */ /* 0x000fea0003800000 */
.L_x_226:
        /* <DEDUP_REMOVED lines=13> */
.L_x_229:
[----:B------:R-:W-:Y:S05]  /*8590*/  BSYNC B0 ;  /* 0x0000000000007941 */ /* 0x000fea0003800000 */
.L_x_228:
        /* <DEDUP_REMOVED lines=13> */
.L_x_231:
[----:B------:R-:W-:Y:S05]  /*8670*/  BSYNC B0 ;  /* 0x0000000000007941 */ /* 0x000fea0003800000 */
.L_x_230:
        /* <DEDUP_REMOVED lines=13> */
.L_x_233:
[----:B------:R-:W-:Y:S05]  /*8750*/  BSYNC B0 ;  /* 0x0000000000007941 */ /* 0x000fea0003800000 */
.L_x_232:
        /* <DEDUP_REMOVED lines=13> */
.L_x_235:
[----:B------:R-:W-:Y:S05]  /*8830*/  BSYNC B0 ;  /* 0x0000000000007941 */ /* 0x000fea0003800000 */
.L_x_234:
[----:B-1-3-5:R-:W-:Y:S01]  /*8840*/  HADD2.F32 R13, -RZ, R10.H0_H0 ;  /* 0x2000000aff0d7230 */ /* 0x02afe20000004100 */
[----:B------:R-:W-:Y:S01]  /*8850*/  IADD3 R12, P4, R2, R109, RZ ;  /* 0x0000006d020c7210 */ /* 0x000fe20007f9e0ff */
[----:B------:R-:W-:Y:S01]  /*8860*/  BSSY B0, `(.L_x_236) ;  /* 0x000000b000007945 */ /* 0x000fe20003800000 */
[----:B------:R-:W-:Y:S02]  /*8870*/  ISETP.GT.AND P2, PT, R0, 0xc0, P0 ;  /* 0x000000c00000780c */ /* 0x000fe40000744270 */
[----:B------:R-:W-:-:S04]  /*8880*/  FMUL R13, R13, R14 ;  /* 0x0000000e0d0d7220 */ /* 0x000fc80000400000 */
[----:B------:R-:W-:-:S05]  /*8890*/  FFMA R13, R52, R11, R13 ;  /* 0x0000000b340d7223 */ /* 0x000fca000000000d */
[----:B------:R-:W-:Y:S01]  /*88a0*/  F2FP.F16.F32.PACK_AB R15, RZ, R13 ;  /* 0x0000000dff0f723e */ /* 0x000fe200000000ff */
[----:B------:R-:W-:Y:S01]  /*88b0*/  IMAD.X R13, R3, 0x1, R21, P4 ;  /* 0x00000001030d7824 */ /* 0x000fe200020e0615 */
[----:B--2---:R-:W-:-:S04]  /*88c0*/  IADD3 R4, P4, R4, UR5, RZ ;  /* 0x0000000504047c10 */ /* 0x004fc8000ff9e0ff */
[----:B------:R1:W-:Y:S01]  /*88d0*/  @P3 STG.E.U16 desc[UR16][R12.64], R15 ;  /* 0x0000000f0c003986 */ /* 0x0003e2000c101510 */
[----:B------:R-:W-:Y:S01]  /*88e0*/  IADD3.X R5, R5, UR4, RZ, P4, !PT ;  /* 0x0000000405057c10 */ /* 0x000fe2000a7fe4ff */
[----:B------:R-:W-:Y:S07]  /*88f0*/  @!P2 BRA `(.L_x_237) ;  /* 0x000000000004a947 */ /* 0x000fee0003800000 */
[----:B------:R2:W5:Y:S02]  /*8900*/  LDG.E.LTC128B.U16 R10, desc[UR16][R4.64] ;  /* 0x00000010040a7981 */ /* 0x000564000c1e1520 */
.L_x_237:
[----:B------:R-:W-:Y:S05]  /*8910*/  BSYNC B0 ;  /* 0x0000000000007941 */ /* 0x000fea0003800000 */
.L_x_236:
[----:B--2--5:R-:W-:Y:S01]  /*8920*/  HADD2.F32 R5, -RZ, R10.H0_H0 ;  /* 0x2000000aff057230 */ /* 0x024fe20000004100 */
[----:B------:R-:W-:Y:S01]  /*8930*/  IADD3 R2, P3, R2, R111, RZ ;  /* 0x0000006f02027210 */ /* 0x000fe20007f7e0ff */
[----:B------:R-:W-:Y:S01]  /*8940*/  BSSY B0, `(.L_x_238) ;  /* 0x000000b000007945 */ /* 0x000fe20003800000 */
[----:B------:R-:W-:Y:S02]  /*8950*/  ISETP.GT.AND P1, PT, R0, 0xc8, P1 ;  /* 0x000000c80000780c */ /* 0x000fe40000f24270 */
[----:B------:R-:W-:Y:S01]  /*8960*/  FMUL R4, R5, R14 ;  /* 0x0000000e05047220 */ /* 0x000fe20000400000 */
[----:B------:R-:W-:-:S03]  /*8970*/  IMAD.X R3, R3, 0x1, R21, P3 ;  /* 0x0000000103037824 */ /* 0x000fc600018e0615 */
[----:B------:R-:W-:-:S05]  /*8980*/  FFMA R4, R53, R11, R4 ;  /* 0x0000000b35047223 */ /* 0x000fca0000000004 */
[----:B------:R-:W-:-:S05]  /*8990*/  F2FP.F16.F32.PACK_AB R4, RZ, R4 ;  /* 0x00000004ff04723e */ /* 0x000fca00000000ff */
[----:B------:R2:W-:Y:S01]  /*89a0*/  @P2 STG.E.U16 desc[UR16][R2.64], R4 ;  /* 0x0000000402002986 */ /* 0x0005e2000c101510 */
[----:B------:R-:W-:Y:S05]  /*89b0*/  @!P1 BRA `(.L_x_239) ;  /* 0x00000000000c9947 */ /* 0x000fea0003800000 */
[----:B--2---:R-:W-:-:S04]  /*89c0*/  IADD3 R2, P2, R8, UR6, RZ ;  /* 0x0000000608027c10 */ /* 0x004fc8000ff5e0ff */
[----:B------:R-:W-:-:S05]  /*89d0*/  IADD3.X R3, R9, UR4, RZ, P2, !PT ;  /* 0x0000000409037c10 */ /* 0x000fca00097fe4ff */
[----:B------:R3:W5:Y:S04]  /*89e0*/  LDG.E.LTC128B.U16 R10, desc[UR16][R2.64] ;  /* 0x00000010020a7981 */ /* 0x000768000c1e1520 */
.L_x_239:
[----:B------:R-:W-:Y:S05]  /*89f0*/  BSYNC B0 ;  /* 0x0000000000007941 */ /* 0x000fea0003800000 */
.L_x_238:
[----:B--23-5:R-:W-:Y:S01]  /*8a00*/  HADD2.F32 R3, -RZ, R10.H0_H0 ;  /* 0x2000000aff037230 */ /* 0x02cfe20000004100 */
[----:B------:R-:W-:Y:S01]  /*8a10*/  IADD3 R2, P2, R6, R109, RZ ;  /* 0x0000006d06027210 */ /* 0x000fe20007f5e0ff */
[----:B------:R-:W-:Y:S01]  /*8a20*/  BSSY B0, `(.L_x_240) ;  /* 0x000000c000007945 */ /* 0x000fe20003800000 */
[----:B------:R-:W-:Y:S02]  /*8a30*/  ISETP.GT.AND P0, PT, R0, 0xc8, P0 ;  /* 0x000000c80000780c */ /* 0x000fe40000704270 */
[----:B------:R-:W-:-:S04]  /*8a40*/  FMUL R3, R3, R14 ;  /* 0x0000000e03037220 */ /* 0x000fc80000400000 */
[----:B------:R-:W-:-:S05]  /*8a50*/  FFMA R3, R54, R11, R3 ;  /* 0x0000000b36037223 */ /* 0x000fca0000000003 */
[----:B------:R-:W-:Y:S01]  /*8a60*/  F2FP.F16.F32.PACK_AB R5, RZ, R3 ;  /* 0x00000003ff05723e */ /* 0x000fe200000000ff */
[----:B------:R-:W-:Y:S01]  /*8a70*/  IMAD.X R3, R7, 0x1, R21, P2 ;  /* 0x0000000107037824 */ /* 0x000fe200010e0615 */
[----:B------:R-:W-:Y:S02]  /*8a80*/  IADD3 R4, P2, R8, UR5, RZ ;  /* 0x0000000508047c10 */ /* 0x000fe4000ff5e0ff */
[----:B------:R-:W-:Y:S02]  /*8a90*/  PRMT R0, R5, 0x7610, R0 ;  /* 0x0000761005007816 */ /* 0x000fe40000000000 */
[----:B------:R-:W-:-:S03]  /*8aa0*/  IADD3.X R5, R9, UR4, RZ, P2, !PT ;  /* 0x0000000409057c10 */ /* 0x000fc600097fe4ff */
[----:B------:R2:W-:Y:S01]  /*8ab0*/  @P1 STG.E.U16 desc[UR16][R2.64], R0 ;  /* 0x0000000002001986 */ /* 0x0005e2000c101510 */
[----:B------:R-:W-:Y:S05]  /*8ac0*/  @!P0 BRA `(.L_x_241) ;  /* 0x0000000000048947 */ /* 0x000fea0003800000 */
[----:B------:R3:W5:Y:S02]  /*8ad0*/  LDG.E.LTC128B.U16 R10, desc[UR16][R4.64] ;  /* 0x00000010040a7981 */ /* 0x000764000c1e1520 */
.L_x_241:
[----:B------:R-:W-:Y:S05]  /*8ae0*/  BSYNC B0 ;  /* 0x0000000000007941 */ /* 0x000fea0003800000 */
.L_x_240:
[----:B--2--5:R-:W-:Y:S01]  /*8af0*/  HADD2.F32 R3, -RZ, R10.H0_H0 ;  /* 0x2000000aff037230 */ /* 0x024fe20000004100 */
[----:B------:R-:W-:-:S04]  /*8b00*/  IADD3 R2, P1, R6, R111, RZ ;  /* 0x0000006f06027210 */ /* 0x000fc80007f3e0ff */
[----:B------:R-:W-:-:S04]  /*8b10*/  FMUL R14, R3, R14 ;  /* 0x0000000e030e7220 */ /* 0x000fc80000400000 */
[----:B------:R-:W-:Y:S01]  /*8b20*/  FFMA R14, R55, R11, R14 ;  /* 0x0000000b370e7223 */ /* 0x000fe2000000000e */
[----:B------:R-:W-:Y:S06]  /*8b30*/  @!P0 EXIT ;  /* 0x000000000000894d */ /* 0x000fec0003800000 */
[----:B------:R-:W-:Y:S01]  /*8b40*/  F2FP.F16.F32.PACK_AB R14, RZ, R14 ;  /* 0x0000000eff0e723e */ /* 0x000fe200000000ff */
[----:B------:R-:W-:-:S05]  /*8b50*/  IMAD.X R3, R7, 0x1, R21, P1 ;  /* 0x0000000107037824 */ /* 0x000fca00008e0615 */
[----:B------:R-:W-:Y:S01]  /*8b60*/  STG.E.U16 desc[UR16][R2.64], R14 ;  /* 0x0000000e02007986 */ /* 0x000fe2000c101510 */
[----:B------:R-:W-:Y:S05]  /*8b70*/  EXIT ;  /* 0x000000000000794d */ /* 0x000fea0003800000 */
.L_x_21:
[----:B------:R-:W-:Y:S01]  /*8b80*/  ULDC.64 UR4, c[0x0][0x650] ;  /* 0x0001940000047ab9 */ /* 0x000fe20000000a00 */
[-C--:B------:R-:W-:Y:S01]  /*8b90*/  FMUL R120, R120, R11.reuse ;  /* 0x0000000b78787220 */ /* 0x080fe20000400000 */
[----:B------:R-:W-:Y:S01]  /*8ba0*/  LEA R2, P1, R18, UR4, 0x1 ;  /* 0x0000000412027c11 */ /* 0x000fe2000f8208ff */
[-C--:B------:R-:W-:Y:S01]  /*8bb0*/  FMUL R121, R121, R11.reuse ;  /* 0x0000000b79797220 */ /* 0x080fe20000400000 */
[----:B------:R-:W-:Y:S01]  /*8bc0*/  ISETP.GT.AND P4, PT, R10, 0x1, PT ;  /* 0x000000010a00780c */ /* 0x000fe20003f84270 */
[-C--:B------:R-:W-:Y:S01]  /*8bd0*/  FMUL R122, R122, R11.reuse ;  /* 0x0000000b7a7a7220 */ /* 0x080fe20000400000 */
[----:B------:R-:W-:Y:S01]  /*8be0*/  F2FP.F16.F32.PACK_AB R120, RZ, R120 ;  /* 0x00000078ff78723e */ /* 0x000fe200000000ff */
[-C--:B------:R-:W-:Y:S01]  /*8bf0*/  FMUL R123, R123, R11.reuse ;  /* 0x0000000b7b7b7220 */ /* 0x080fe20000400000 */
[----:B------:R-:W-:Y:S01]  /*8c00*/  LEA.HI.X R3, R18, UR5, R21, 0x1, P1 ;  /* 0x0000000512037c11 */ /* 0x000fe200088f0c15 */
[-C--:B------:R-:W-:Y:S01]  /*8c10*/  FMUL R124, R124, R11.reuse ;  /* 0x0000000b7c7c7220 */ /* 0x080fe20000400000 */
[----:B------:R-:W-:Y:S01]  /*8c20*/  ISETP.GT.AND P2, PT, R10, RZ, PT ;  /* 0x000000ff0a00720c */ /* 0x000fe20003f44270 */
[-C--:B------:R-:W-:Y:S01]  /*8c30*/  FMUL R125, R125, R11.reuse ;  /* 0x0000000b7d7d7220 */ /* 0x080fe20000400000 */
[C---:B------:R-:W-:Y:S01]  /*8c40*/  ISETP.GT.AND P1, PT, R0.reuse, RZ, P4 ;  /* 0x000000ff0000720c */ /* 0x040fe20002724270 */
[----:B------:R-:W-:Y:S01]  /*8c50*/  @P0 STG.E.U16 desc[UR16][R2.64], R120 ;  /* 0x0000007802000986 */ /* 0x000fe2000c101510 */
[----:B------:R-:W-:Y:S01]  /*8c60*/  ISETP.GT.AND P2, PT, R0, 0x8, P2 ;  /* 0x000000080000780c */ /* 0x000fe20001744270 */
[-C--:B------:R-:W-:Y:S01]  /*8c70*/  FMUL R126, R126, R11.reuse ;  /* 0x0000000b7e7e7220 */ /* 0x080fe20000400000 */
[----:B------:R-:W-:Y:S01]  /*8c80*/  ISETP.GT.AND P0, PT, R0, 0x8, P4 ;  /* 0x000000080000780c */ /* 0x000fe20002704270 */
[-C--:B------:R-:W-:Y:S01]  /*8c90*/  FMUL R127, R127, R11.reuse ;  /* 0x0000000b7f7f7220 */ /* 0x080fe20000400000 */
[----:B------:R-:W-:Y:S01]  /*8ca0*/  SHF.L.U64.HI R15, R16, 0x1, R15 ;  /* 0x00000001100f7819 */ /* 0x000fe2000001020f */
[-C--:B------:R-:W-:Y:S01]  /*8cb0*/  FMUL R128, R128, R11.reuse ;  /* 0x0000000b80807220 */ /* 0x080fe20000400000 */
[----:B------:R-:W-:Y:S01]  /*8cc0*/  LEA R4, P3, R16, R2, 0x1 ;  /* 0x0000000210047211 */ /* 0x000fe200078608ff */
[----:B------:R-:W-:Y:S01]  /*8cd0*/  FMUL R129, R129, R11 ;  /* 0x0000000b81817220 */ /* 0x000fe20000400000 */
[----:B------:R-:W-:Y:S01]  /*8ce0*/  F2FP.F16.F32.PACK_AB R121, RZ, R121 ;  /* 0x00000079ff79723e */ /* 0x000fe200000000ff */
[----:B------:R-:W-:Y:S01]  /*8cf0*/  FMUL R130, R130, R11 ;  /* 0x0000000b82827220 */ /* 0x000fe20000400000 */
[----:B------:R-:W-:Y:S01]  /*8d00*/  F2FP.F16.F32.PACK_AB R122, RZ, R122 ;  /* 0x0000007aff7a723e */ /* 0x000fe200000000ff */
[----:B------:R-:W-:Y:S01]  /*8d10*/  IMAD.X R5, R15, 0x1, R3, P3 ;  /* 0x000000010f057824 */ /* 0x000fe200018e0603 */
[----:B------:R-:W-:Y:S01]  /*8d20*/  F2FP.F16.F32.PACK_AB R123, RZ, R123 ;  /* 0x0000007bff7b723e */ /* 0x000fe200000000ff */
[----:B------:R-:W-:Y:S01]  /*8d30*/  @P1 STG.E.U16 desc[UR16][R2.64+0x2], R121 ;  /* 0x0000027902001986 */ /* 0x000fe2000c101510 */
[C---:B------:R-:W-:Y:S01]  /*8d40*/  ISETP.GT.AND P5, PT, R10.reuse, 0x8, PT ;  /* 0x000000080a00780c */ /* 0x040fe20003fa4270 */
[-C--:B------:R-:W-:Y:S01]  /*8d50*/  FMUL R131, R131, R11.reuse ;  /* 0x0000000b83837220 */ /* 0x080fe20000400000 */
[----:B------:R-:W-:Y:S01]  /*8d60*/  ISETP.GT.AND P4, PT, R10, 0x9, PT ;  /* 0x000000090a00780c */ /* 0x000fe20003f84270 */
[----:B------:R-:W-:Y:S01]  /*8d70*/  @P2 STG.E.U16 desc[UR16][R4.64], R122 ;  /* 0x0000007a04002986 */ /* 0x000fe2000c101510 */
[----:B------:R-:W-:Y:S01]  /*8d80*/  ISETP.GT.AND P1, PT, R0, RZ, P5 ;  /* 0x000000ff0000720c */ /* 0x000fe20002f24270 */
[----:B------:R-:W-:Y:S01]  /*8d90*/  IMAD.SHL.U32 R9, R12, 0x80, RZ ;  /* 0x000000800c097824 */ /* 0x000fe200078e00ff */
[C---:B------:R-:W-:Y:S01]  /*8da0*/  ISETP.GT.AND P2, PT, R0.reuse, RZ, P4 ;  /* 0x000000ff0000720c */ /* 0x040fe20002744270 */
[----:B------:R-:W-:Y:S01]  /*8db0*/  @P0 STG.E.U16 desc[UR16][R4.64+0x2], R123 ;  /* 0x0000027b04000986 */ /* 0x000fe2000c101510 */
[----:B------:R-:W-:Y:S01]  /*8dc0*/  ISETP.GT.AND P0, PT, R0, 0x8, P5 ;  /* 0x000000080000780c */ /* 0x000fe20002f04270 */
[-C--:B------:R-:W-:Y:S01]  /*8dd0*/  FMUL R132, R132, R11.reuse ;  /* 0x0000000b84847220 */ /* 0x080fe20000400000 */
[----:B------:R-:W-:Y:S01]  /*8de0*/  F2FP.F16.F32.PACK_AB R124, RZ, R124 ;  /* 0x0000007cff7c723e */ /* 0x000fe200000000ff */
[----:B------:R-:W-:Y:S01]  /*8df0*/  FMUL R133, R133, R11 ;  /* 0x0000000b85857220 */ /* 0x000fe20000400000 */
[----:B------:R-:W-:Y:S01]  /*8e00*/  F2FP.F16.F32.PACK_AB R125, RZ, R125 ;  /* 0x0000007dff7d723e */ /* 0x000fe200000000ff */
[-C--:B------:R-:W-:Y:S01]  /*8e10*/  FMUL R134, R134, R11.reuse ;  /* 0x0000000b86867220 */ /* 0x080fe20000400000 */
[----:B------:R-:W-:Y:S01]  /*8e20*/  F2FP.F16.F32.PACK_AB R126, RZ, R126 ;  /* 0x0000007eff7e723e */ /* 0x000fe200000000ff */
[-C--:B------:R-:W-:Y:S01]  /*8e30*/  FMUL R135, R135, R11.reuse ;  /* 0x0000000b87877220 */ /* 0x080fe20000400000 */
[----:B------:R-:W-:Y:S01]  /*8e40*/  ISETP.GT.AND P3, PT, R10, 0x10, PT ;  /* 0x000000100a00780c */ /* 0x000fe20003f64270 */
[----:B------:R-:W-:Y:S01]  /*8e50*/  @P1 STG.E.U16 desc[UR16][R2.64+0x10], R124 ;  /* 0x0000107c02001986 */ /* 0x000fe2000c101510 */
[----:B------:R-:W-:Y:S01]  /*8e60*/  ISETP.GT.AND P1, PT, R0, 0x8, P4 ;  /* 0x000000080000780c */ /* 0x000fe20002724270 */
[----:B------:R-:W-:Y:S01]  /*8e70*/  FMUL R136, R136, R11 ;  /* 0x0000000b88887220 */ /* 0x000fe20000400000 */
[----:B------:R-:W-:Y:S01]  /*8e80*/  F2FP.F16.F32.PACK_AB R127, RZ, R127 ;  /* 0x0000007fff7f723e */ /* 0x000fe200000000ff */
[----:B------:R-:W-:Y:S01]  /*8e90*/  @P2 STG.E.U16 desc[UR16][R2.64+0x12], R125 ;  /* 0x0000127d02002986 */ /* 0x000fe2000c101510 */
[----:B------:R-:W-:Y:S01]  /*8ea0*/  F2FP.F16.F32.PACK_AB R128, RZ, R128 ;  /* 0x00000080ff80723e */ /* 0x000fe200000000ff */
[-C--:B------:R-:W-:Y:S01]  /*8eb0*/  FMUL R137, R137, R11.reuse ;  /* 0x0000000b89897220 */ /* 0x080fe20000400000 */
[----:B------:R-:W-:Y:S01]  /*8ec0*/  ISETP.GT.AND P2, PT, R10, 0x11, PT ;  /* 0x000000110a00780c */ /* 0x000fe20003f44270 */
[----:B------:R-:W-:Y:S01]  /*8ed0*/  @P0 STG.E.U16 desc[UR16][R4.64+0x10], R126 ;  /* 0x0000107e04000986 */ /* 0x000fe2000c101510 */
[----:B------:R-:W-:Y:S01]  /*8ee0*/  ISETP.GT.AND P0, PT, R0, RZ, P3 ;  /* 0x000000ff0000720c */ /* 0x000fe20001f04270 */
[----:B------:R-:W-:Y:S01]  /*8ef0*/  FMUL R138, R138, R11 ;  /* 0x0000000b8a8a7220 */ /* 0x000fe20000400000 */
[----:B------:R-:W-:Y:S01]  /*8f00*/  F2FP.F16.F32.PACK_AB R129, RZ, R129 ;  /* 0x00000081ff81723e */ /* 0x000fe200000000ff */
[----:B------:R-:W-:Y:S01]  /*8f10*/  FMUL R139, R139, R11 ;  /* 0x0000000b8b8b7220 */ /* 0x000fe20000400000 */
[----:B------:R-:W-:Y:S01]  /*8f20*/  F2FP.F16.F32.PACK_AB R130, RZ, R130 ;  /* 0x00000082ff82723e */ /* 0x000fe200000000ff */
[----:B------:R-:W-:Y:S01]  /*8f30*/  @P1 STG.E.U16 desc[UR16][R4.64+0x12], R127 ;  /* 0x0000127f04001986 */ /* 0x000fe2000c101510 */
[----:B------:R-:W-:Y:S01]  /*8f40*/  F2FP.F16.F32.PACK_AB R131, RZ, R131 ;  /* 0x00000083ff83723e */ /* 0x000fe200000000ff */
[-C--:B------:R-:W-:Y:S01]  /*8f50*/  FMUL R140, R140, R11.reuse ;  /* 0x0000000b8c8c7220 */ /* 0x080fe20000400000 */
[----:B------:R-:W-:Y:S01]  /*8f60*/  SHF.L.U64.HI R13, R12, 0x7, R13 ;  /* 0x000000070c0d7819 */ /* 0x000fe2000001020d */
[-C--:B------:R-:W-:Y:S01]  /*8f70*/  FMUL R141, R141, R11.reuse ;  /* 0x0000000b8d8d7220 */ /* 0x080fe20000400000 */
[----:B------:R-:W-:Y:S01]  /*8f80*/  LOP3.LUT R15, R9, 0x2, RZ, 0xfc, !PT ;  /* 0x00000002090f7812 */ /* 0x000fe200078efcff */
[-C--:B------:R-:W-:Y:S01]  /*8f90*/  FMUL R142, R142, R11.reuse ;  /* 0x0000000b8e8e7220 */ /* 0x080fe20000400000 */
[----:B------:R-:W-:Y:S01]  /*8fa0*/  F2FP.F16.F32.PACK_AB R132, RZ, R132 ;  /* 0x00000084ff84723e */ /* 0x000fe200000000ff */
[----:B------:R0:W-:Y:S01]  /*8fb0*/  @P0 STG.E.U16 desc[UR16][R2.64+0x20], R128 ;  /* 0x0000208002000986 */ /* 0x0001e2000c101510 */
[----:B------:R-:W-:Y:S01]  /*8fc0*/  ISETP.GT.AND P0, PT, R0, RZ, P2 ;  /* 0x000000ff0000720c */ /* 0x000fe20001704270 */
[-C--:B------:R-:W-:Y:S01]  /*8fd0*/  FMUL R143, R143, R11.reuse ;  /* 0x0000000b8f8f7220 */ /* 0x080fe20000400000 */
[----:B------:R-:W-:Y:S01]  /*8fe0*/  ISETP.GT.AND P1, PT, R10, 0x19, PT ;  /* 0x000000190a00780c */ /* 0x000fe20003f24270 */
[----:B------:R-:W-:Y:S01]  /*8ff0*/  FMUL R144, R144, R11 ;  /* 0x0000000b90907220 */ /* 0x000fe20000400000 */
[----:B------:R-:W-:Y:S01]  /*9000*/  F2FP.F16.F32.PACK_AB R133, RZ, R133 ;  /* 0x00000085ff85723e */ /* 0x000fe200000000ff */
[-C--:B------:R-:W-:Y:S01]  /*9010*/  FMUL R145, R145, R11.reuse ;  /* 0x0000000b91917220 */ /* 0x080fe20000400000 */
[----:B------:R-:W-:Y:S01]  /*9020*/  F2FP.F16.F32.PACK_AB R134, RZ, R134 ;  /* 0x00000086ff86723e */ /* 0x000fe200000000ff */
[----:B------:R-:W-:Y:S01]  /*9030*/  FMUL R146, R146, R11 ;  /* 0x0000000b92927220 */ /* 0x000fe20000400000 */
[----:B------:R-:W-:Y:S01]  /*9040*/  F2FP.F16.F32.PACK_AB R135, RZ, R135 ;  /* 0x00000087ff87723e */ /* 0x000fe200000000ff */
[-C--:B------:R-:W-:Y:S01]  /*9050*/  FMUL R147, R147, R11.reuse ;  /* 0x0000000b93937220 */ /* 0x080fe20000400000 */
[----:B------:R-:W-:Y:S01]  /*9060*/  F2FP.F16.F32.PACK_AB R136, RZ, R136 ;  /* 0x00000088ff88723e */ /* 0x000fe200000000ff */
[----:B------:R-:W-:Y:S01]  /*9070*/  FMUL R148, R148, R11 ;  /* 0x0000000b94947220 */ /* 0x000fe20000400000 */
[----:B------:R-:W-:Y:S01]  /*9080*/  F2FP.F16.F32.PACK_AB R137, RZ, R137 ;  /* 0x00000089ff89723e */ /* 0x000fe200000000ff */
[----:B------:R1:W-:Y:S01]  /*9090*/  @P0 STG.E.U16 desc[UR16][R2.64+0x22], R129 ;  /* 0x0000228102000986 */ /* 0x0003e2000c101510 */
[----:B------:R-:W-:Y:S01]  /*90a0*/  ISETP.GT.AND P0, PT, R0, 0x8, P3 ;  /* 0x000000080000780c */ /* 0x000fe20001f04270 */
[-C--:B------:R-:W-:Y:S01]  /*90b0*/  FMUL R149, R149, R11.reuse ;  /* 0x0000000b95957220 */ /* 0x080fe20000400000 */
[----:B------:R-:W-:Y:S01]  /*90c0*/  F2FP.F16.F32.PACK_AB R138, RZ, R138 ;  /* 0x0000008aff8a723e */ /* 0x000fe200000000ff */
[----:B------:R-:W-:Y:S01]  /*90d0*/  FMUL R150, R150, R11 ;  /* 0x0000000b96967220 */ /* 0x000fe20000400000 */
[----:B------:R-:W-:Y:S01]  /*90e0*/  F2FP.F16.F32.PACK_AB R139, RZ, R139 ;  /* 0x0000008bff8b723e */ /* 0x000fe200000000ff */
[-C--:B------:R-:W-:Y:S01]  /*90f0*/  FMUL R151, R151, R11.reuse ;  /* 0x0000000b97977220 */ /* 0x080fe20000400000 */
[----:B------:R-:W-:Y:S01]  /*9100*/  ISETP.GT.AND P5, PT, R10, 0x28, PT ;  /* 0x000000280a00780c */ /* 0x000fe20003fa4270 */
[-C--:B------:R-:W-:Y:S01]  /*9110*/  FMUL R88, R88, R11.reuse ;  /* 0x0000000b58587220 */ /* 0x080fe20000400000 */
[----:B------:R-:W-:Y:S01]  /*9120*/  F2FP.F16.F32.PACK_AB R140, RZ, R140 ;  /* 0x0000008cff8c723e */ /* 0x000fe200000000ff */
[-C--:B------:R-:W-:Y:S01]  /*9130*/  FMUL R89, R89, R11.reuse ;  /* 0x0000000b59597220 */ /* 0x080fe20000400000 */
[----:B------:R-:W-:Y:S01]  /*9140*/  ISETP.GT.AND P4, PT, R10, 0x29, PT ;  /* 0x000000290a00780c */ /* 0x000fe20003f84270 */
[----:B------:R-:W-:Y:S01]  /*9150*/  FMUL R90, R90, R11 ;  /* 0x0000000b5a5a7220 */ /* 0x000fe20000400000 */
[----:B------:R-:W-:Y:S01]  /*9160*/  F2FP.F16.F32.PACK_AB R141, RZ, R141 ;  /* 0x0000008dff8d723e */ /* 0x000fe200000000ff */
[----:B------:R-:W-:Y:S01]  /*9170*/  @P0 STG.E.U16 desc[UR16][R4.64+0x20], R130 ;  /* 0x0000208204000986 */ /* 0x000fe2000c101510 */
[----:B------:R-:W-:Y:S01]  /*9180*/  ISETP.GT.AND P0, PT, R0, 0x8, P2 ;  /* 0x000000080000780c */ /* 0x000fe20001704270 */
[-C--:B------:R-:W-:Y:S01]  /*9190*/  FMUL R91, R91, R11.reuse ;  /* 0x0000000b5b5b7220 */ /* 0x080fe20000400000 */
[----:B------:R-:W-:Y:S01]  /*91a0*/  ISETP.GT.AND P2, PT, R10, 0x18, PT ;  /* 0x000000180a00780c */ /* 0x000fe20003f44270 */
        /* <DEDUP_REMOVED lines=8> */
[----:B------:R-:W-:Y:S01]  /*9230*/  FMUL R96, R96, R11 ;  /* 0x0000000b60607220 */ /* 0x000fe20000400000 */
[----:B------:R-:W-:Y:S01]  /*9240*/  F2FP.F16.F32.PACK_AB R145, RZ, R145 ;  /* 0x00000091ff91723e */ /* 0x000fe200000000ff */
[----:B------:R-:W-:Y:S01]  /*9250*/  @P0 STG.E.U16 desc[UR16][R4.64+0x22], R131 ;  /* 0x0000228304000986 */ /* 0x000fe2000c101510 */
[----:B------:R-:W-:Y:S01]  /*9260*/  IADD3 R6, P0, R9, R2, RZ ;  /* 0x0000000209067210 */ /* 0x000fe20007f1e0ff */
[-C--:B------:R-:W-:Y:S01]  /*9270*/  FMUL R97, R97, R11.reuse ;  /* 0x0000000b61617220 */ /* 0x080fe20000400000 */
[----:B------:R-:W-:Y:S01]  /*9280*/  F2FP.F16.F32.PACK_AB R146, RZ, R146 ;  /* 0x00000092ff92723e */ /* 0x000fe200000000ff */
[----:B------:R-:W-:Y:S01]  /*9290*/  FMUL R98, R98, R11 ;  /* 0x0000000b62627220 */ /* 0x000fe20000400000 */
[----:B------:R-:W-:Y:S01]  /*92a0*/  F2FP.F16.F32.PACK_AB R147, RZ, R147 ;  /* 0x00000093ff93723e */ /* 0x000fe200000000ff */
[--C-:B------:R-:W-:Y:S01]  /*92b0*/  IMAD.X R7, R13, 0x1, R3.reuse, P0 ;  /* 0x000000010d077824 */ /* 0x100fe200000e0603 */
[----:B------:R-:W-:Y:S01]  /*92c0*/  IADD3 R18, P0, R15, R2, RZ ;  /* 0x000000020f127210 */ /* 0x000fe20007f1e0ff */
[-C--:B------:R-:W-:Y:S01]  /*92d0*/  FMUL R99, R99, R11.reuse ;  /* 0x0000000b63637220 */ /* 0x080fe20000400000 */
[----:B------:R-:W-:Y:S01]  /*92e0*/  F2FP.F16.F32.PACK_AB R148, RZ, R148 ;  /* 0x00000094ff94723e */ /* 0x000fe200000000ff */
[----:B------:R-:W-:Y:S01]  /*92f0*/  FMUL R100, R100, R11 ;  /* 0x0000000b64647220 */ /* 0x000fe20000400000 */
[----:B------:R-:W-:Y:S01]  /*9300*/  F2FP.F16.F32.PACK_AB R149, RZ, R149 ;  /* 0x00000095ff95723e */ /* 0x000fe200000000ff */
[----:B------:R-:W-:Y:S01]  /*9310*/  IMAD.X R19, R13, 0x1, R3, P0 ;  /* 0x000000010d137824 */ /* 0x000fe200000e0603 */
[----:B------:R-:W-:Y:S01]  /*9320*/  ISETP.GT.AND P0, PT, R0, RZ, P2 ;  /* 0x000000ff0000720c */ /* 0x000fe20001704270 */
[-C--:B------:R-:W-:Y:S01]  /*9330*/  FMUL R101, R101, R11.reuse ;  /* 0x0000000b65657220 */ /* 0x080fe20000400000 */
[----:B------:R-:W-:Y:S01]  /*9340*/  F2FP.F16.F32.PACK_AB R150, RZ, R150 ;  /* 0x00000096ff96723e */ /* 0x000fe200000000ff */
[----:B------:R-:W-:Y:S01]  /*9350*/  FMUL R102, R102, R11 ;  /* 0x0000000b66667220 */ /* 0x000fe20000400000 */
[----:B------:R-:W-:Y:S01]  /*9360*/  F2FP.F16.F32.PACK_AB R151, RZ, R151 ;  /* 0x00000097ff97723e */ /* 0x000fe200000000ff */
[-C--:B------:R-:W-:Y:S01]  /*9370*/  FMUL R103, R103, R11.reuse ;  /* 0x0000000b67677220 */ /* 0x080fe20000400000 */
[----:B------:R-:W-:Y:S01]  /*9380*/  LOP3.LUT R21, R9, 0x10, RZ, 0xfc, !PT ;  /* 0x0000001009157812 */ /* 0x000fe200078efcff */
[-C--:B------:R-:W-:Y:S01]  /*9390*/  FMUL R104, R104, R11.reuse ;  /* 0x0000000b68687220 */ /* 0x080fe20000400000 */
[----:B------:R-:W-:Y:S01]  /*93a0*/  F2FP.F16.F32.PACK_AB R88, RZ, R88 ;  /* 0x00000058ff58723e */ /* 0x000fe200000000ff */
[-C--:B------:R-:W-:Y:S01]  /*93b0*/  FMUL R105, R105, R11.reuse ;  /* 0x0000000b69697220 */ /* 0x080fe20000400000 */
[----:B------:R-:W-:Y:S01]  /*93c0*/  LOP3.LUT R23, R9, 0x12, RZ, 0xfc, !PT ;  /* 0x0000001209177812 */ /* 0x000fe200078efcff */
[----:B------:R-:W-:Y:S01]  /*93d0*/  FMUL R106, R106, R11 ;  /* 0x0000000b6a6a7220 */ /* 0x000fe20000400000 */
[----:B------:R-:W-:Y:S01]  /*93e0*/  F2FP.F16.F32.PACK_AB R89, RZ, R89 ;  /* 0x00000059ff59723e */ /* 0x000fe200000000ff */
[----:B------:R-:W-:Y:S01]  /*93f0*/  @P0 STG.E.U16 desc[UR16][R2.64+0x30], R132 ;  /* 0x0000308402000986 */ /* 0x000fe2000c101510 */
[----:B------:R-:W-:Y:S01]  /*9400*/  ISETP.GT.AND P0, PT, R0, RZ, P1 ;  /* 0x000000ff0000720c */ /* 0x000fe20000f04270 */
        /* <DEDUP_REMOVED lines=8> */
[-C--:B------:R-:W-:Y:S01]  /*9490*/  FMUL R111, R111, R11.reuse ;  /* 0x0000000b6f6f7220 */ /* 0x080fe20000400000 */
[----:B------:R-:W-:Y:S01]  /*94a0*/  PRMT R8, R92, 0x7610, R8 ;  /* 0x000076105c087816 */ /* 0x000fe20000000008 */
[-C--:B------:R-:W-:Y:S01]  /*94b0*/  FMUL R112, R112, R11.reuse ;  /* 0x0000000b70707220 */ /* 0x080fe20000400000 */
[----:B------:R-:W-:Y:S01]  /*94c0*/  F2FP.F16.F32.PACK_AB R94, RZ, R94 ;  /* 0x0000005eff5e723e */ /* 0x000fe200000000ff */
[----:B------:R-:W-:Y:S01]  /*94d0*/  @P0 STG.E.U16 desc[UR16][R2.64+0x32], R133 ;  /* 0x0000328502000986 */ /* 0x000fe2000c101510 */
[----:B------:R-:W-:Y:S01]  /*94e0*/  ISETP.GT.AND P0, PT, R0, 0x8, P2 ;  /* 0x000000080000780c */ /* 0x000fe20001704270 */
        /* <DEDUP_REMOVED lines=26> */
[----:B------:R-:W-:Y:S01]  /*9690*/  @P0 STG.E.U16 desc[UR16][R4.64+0x32], R135 ;  /* 0x0000328704000986 */ /* 0x000fe2000c101510 */
[----:B------:R-:W-:Y:S01]  /*96a0*/  ISETP.GT.AND P0, PT, R0, RZ, P2 ;  /* 0x000000ff0000720c */ /* 0x000fe20001704270 */
        /* <DEDUP_REMOVED lines=135> */
[----:B------:R-:W-:-:S02]  /*9f20*/  F2FP.F16.F32.PACK_AB R33, RZ, R33 ;  /* 0x00000021ff21723e */ /* 0x000fc400000000ff */
[----:B------:R-:W-:Y:S01]  /*9f30*/  F2FP.F16.F32.PACK_AB R34, RZ, R34 ;  /* 0x00000022ff22723e */ /* 0x000fe200000000ff */
[----:B------:R-:W-:Y:S01]  /*9f40*/  @P0 STG.E.U16 desc[UR16][R2.64+0x62], R145 ;  /* 0x0000629102000986 */ /* 0x000fe2000c101510 */
[----:B------:R-:W-:Y:S02]  /*9f50*/  ISETP.GT.AND P0, PT, R0, 0x8, P3 ;  /* 0x000000080000780c */ /* 0x000fe40001f04270 */
[----:B------:R-:W-:Y:S02]  /*9f60*/  F2FP.F16.F32.PACK_AB R35, RZ, R35 ;  /* 0x00000023ff23723e */ /* 0x000fe400000000ff */
[----:B------:R-:W-:Y:S02]  /*9f70*/  F2FP.F16.F32.PACK_AB R36, RZ, R36 ;  /* 0x00000024ff24723e */ /* 0x000fe400000000ff */
[----:B------:R-:W-:Y:S02]  /*9f80*/  F2FP.F16.F32.PACK_AB R37, RZ, R37 ;  /* 0x00000025ff25723e */ /* 0x000fe400000000ff */
[----:B------:R-:W-:-:S02]  /*9f90*/  F2FP.F16.F32.PACK_AB R38, RZ, R38 ;  /* 0x00000026ff26723e */ /* 0x000fc400000000ff */
[----:B------:R-:W-:Y:S02]  /*9fa0*/  F2FP.F16.F32.PACK_AB R39, RZ, R39 ;  /* 0x00000027ff27723e */ /* 0x000fe400000000ff */
[----:B------:R-:W-:Y:S01]  /*9fb0*/  F2FP.F16.F32.PACK_AB R40, RZ, R40 ;  /* 0x00000028ff28723e */ /* 0x000fe200000000ff */
[----:B------:R-:W-:Y:S01]  /*9fc0*/  @P0 STG.E.U16 desc[UR16][R4.64+0x60], R146 ;  /* 0x0000609204000986 */ /* 0x000fe2000c101510 */
[----:B------:R-:W-:Y:S02]  /*9fd0*/  ISETP.GT.AND P0, PT, R0, 0x8, P1 ;  /* 0x000000080000780c */ /* 0x000fe40000f04270 */
[----:B------:R-:W-:Y:S02]  /*9fe0*/  F2FP.F16.F32.PACK_AB R41, RZ, R41 ;  /* 0x00000029ff29723e */ /* 0x000fe400000000ff */
[----:B------:R-:W-:Y:S02]  /*9ff0*/  F2FP.F16.F32.PACK_AB R42, RZ, R42 ;  /* 0x0000002aff2a723e */ /* 0x000fe400000000ff */
[----:B------:R-:W-:-:S02]  /*a000*/  F2FP.F16.F32.PACK_AB R43, RZ, R43 ;  /* 0x0000002bff2b723e */ /* 0x000fc400000000ff */
[----:B------:R-:W-:Y:S02]  /*a010*/  F2FP.F16.F32.PACK_AB R44, RZ, R44 ;  /* 0x0000002cff2c723e */ /* 0x000fe400000000ff */
[----:B------:R-:W-:Y:S02]  /*a020*/  F2FP.F16.F32.PACK_AB R45, RZ, R45 ;  /* 0x0000002dff2d723e */ /* 0x000fe400000000ff */
[----:B------:R-:W-:Y:S01]  /*a030*/  F2FP.F16.F32.PACK_AB R46, RZ, R46 ;  /* 0x0000002eff2e723e */ /* 0x000fe200000000ff */
[----:B------:R-:W-:Y:S01]  /*a040*/  @P0 STG.E.U16 desc[UR16][R4.64+0x62], R147 ;  /* 0x0000629304000986 */ /* 0x000fe2000c101510 */
[----:B------:R-:W-:Y:S02]  /*a050*/  ISETP.GT.AND P0, PT, R0, RZ, P2 ;  /* 0x000000ff0000720c */ /* 0x000fe40001704270 */
[----:B------:R-:W-:Y:S02]  /*a060*/  F2FP.F16.F32.PACK_AB R47, RZ, R47 ;  /* 0x0000002fff2f723e */ /* 0x000fe400000000ff */
[----:B------:R-:W-:-:S02]  /*a070*/  F2FP.F16.F32.PACK_AB R48, RZ, R48 ;  /* 0x00000030ff30723e */ /* 0x000fc400000000ff */
[----:B------:R-:W-:Y:S02]  /*a080*/  F2FP.F16.F32.PACK_AB R49, RZ, R49 ;  /* 0x00000031ff31723e */ /* 0x000fe400000000ff */
[----:B------:R-:W-:Y:S02]  /*a090*/  F2FP.F16.F32.PACK_AB R50, RZ, R50 ;  /* 0x00000032ff32723e */ /* 0x000fe400000000ff */
[----:B------:R-:W-:Y:S02]  /*a0a0*/  F2FP.F16.F32.PACK_AB R51, RZ, R51 ;  /* 0x00000033ff33723e */ /* 0x000fe400000000ff */
[----:B------:R-:W-:Y:S01]  /*a0b0*/  F2FP.F16.F32.PACK_AB R52, RZ, R52 ;  /* 0x00000034ff34723e */ /* 0x000fe200000000ff */
[----:B------:R-:W-:Y:S01]  /*a0c0*/  @P0 STG.E.U16 desc[UR16][R2.64+0x70], R148 ;  /* 0x0000709402000986 */ /* 0x000fe2000c101510 */
[----:B------:R-:W-:Y:S02]  /*a0d0*/  ISETP.GT.AND P0, PT, R10, 0x39, PT ;  /* 0x000000390a00780c */ /* 0x000fe40003f04270 */
[----:B------:R-:W-:-:S02]  /*a0e0*/  F2FP.F16.F32.PACK_AB R53, RZ, R53 ;  /* 0x00000035ff35723e */ /* 0x000fc400000000ff */
[----:B------:R-:W-:Y:S02]  /*a0f0*/  ISETP.GT.AND P6, PT, R0, RZ, P0 ;  /* 0x000000ff0000720c */ /* 0x000fe400007c4270 */
[----:B------:R-:W-:-:S11]  /*a100*/  F2FP.F16.F32.PACK_AB R54, RZ, R54 ;  /* 0x00000036ff36723e */ /* 0x000fd600000000ff */
[----:B------:R-:W-:Y:S01]  /*a110*/  @P6 STG.E.U16 desc[UR16][R2.64+0x72], R149 ;  /* 0x0000729502006986 */ /* 0x000fe2000c101510 */
[----:B------:R-:W-:-:S13]  /*a120*/  ISETP.GT.AND P6, PT, R0, 0x8, P2 ;  /* 0x000000080000780c */ /* 0x000fda00017c4270 */
[----:B------:R-:W-:Y:S01]  /*a130*/  @P6 STG.E.U16 desc[UR16][R4.64+0x70], R150 ;  /* 0x0000709604006986 */ /* 0x000fe2000c101510 */
[----:B------:R-:W-:-:S13]  /*a140*/  ISETP.GT.AND P6, PT, R0, 0x8, P0 ;  /* 0x000000080000780c */ /* 0x000fda00007c4270 */
[----:B------:R-:W-:Y:S01]  /*a150*/  @P6 STG.E.U16 desc[UR16][R4.64+0x72], R151 ;  /* 0x0000729704006986 */ /* 0x000fe2000c101510 */
[----:B0-----:R-:W-:-:S05]  /*a160*/  IADD3 R128, P6, R21, R2, RZ ;  /* 0x0000000215807210 */ /* 0x001fca0007fde0ff */
[----:B-1----:R-:W-:Y:S01]  /*a170*/  IMAD.X R129, R13, 0x1, R3, P6 ;  /* 0x000000010d817824 */ /* 0x002fe200030e0603 */
[----:B------:R-:W-:-:S04]  /*a180*/  ISETP.GT.AND P6, PT, R10, RZ, PT ;  /* 0x000000ff0a00720c */ /* 0x000fc80003fc4270 */
[----:B------:R-:W-:-:S13]  /*a190*/  ISETP.GT.AND P6, PT, R0, 0x40, P6 ;  /* 0x000000400000780c */ /* 0x000fda00037c4270 */
[----:B------:R-:W-:Y:S01]  /*a1a0*/  @P6 STG.E.U16 desc[UR16][R6.64], R88 ;  /* 0x0000005806006986 */ /* 0x000fe2000c101510 */
[----:B------:R-:W-:-:S05]  /*a1b0*/  IADD3 R120, P6, R23, R2, RZ ;  /* 0x0000000217787210 */ /* 0x000fca0007fde0ff */
[----:B------:R-:W-:Y:S01]  /*a1c0*/  IMAD.X R121, R13, 0x1, R3, P6 ;  /* 0x000000010d797824 */ /* 0x000fe200030e0603 */
[----:B------:R-:W-:-:S04]  /*a1d0*/  ISETP.GT.AND P6, PT, R10, 0x1, PT ;  /* 0x000000010a00780c */ /* 0x000fc80003fc4270 */
[----:B------:R-:W-:-:S13]  /*a1e0*/  ISETP.GT.AND P6, PT, R0, 0x40, P6 ;  /* 0x000000400000780c */ /* 0x000fda00037c4270 */
[----:B------:R0:W-:Y:S01]  /*a1f0*/  @P6 STG.E.U16 desc[UR16][R18.64], R89 ;  /* 0x0000005912006986 */ /* 0x0001e2000c101510 */
[----:B------:R-:W-:-:S05]  /*a200*/  IADD3 R16, P6, R9, R4, RZ ;  /* 0x0000000409107210 */ /* 0x000fca0007fde0ff */
[----:B------:R-:W-:Y:S01]  /*a210*/  IMAD.X R17, R13, 0x1, R5, P6 ;  /* 0x000000010d117824 */ /* 0x000fe200030e0605 */
[----:B------:R-:W-:-:S04]  /*a220*/  ISETP.GT.AND P6, PT, R10, RZ, PT ;  /* 0x000000ff0a00720c */ /* 0x000fc80003fc4270 */
[----:B------:R-:W-:Y:S02]  /*a230*/  ISETP.GT.AND P6, PT, R0, 0x48, P6 ;  /* 0x000000480000780c */ /* 0x000fe400037c4270 */
[C---:B0-----:R-:W-:Y:S02]  /*a240*/  LOP3.LUT R19, R9.reuse, 0x20, RZ, 0xfc, !PT ;  /* 0x0000002009137812 */ /* 0x041fe400078efcff */
[----:B------:R-:W-:-:S09]  /*a250*/  LOP3.LUT R89, R9, 0x22, RZ, 0xfc, !PT ;  /* 0x0000002209597812 */ /* 0x000fd200078efcff */
        /* <DEDUP_REMOVED lines=8> */
[----:B------:R-:W-:-:S04]  /*a2e0*/  ISETP.GT.AND P6, PT, R10, 0x8, PT ;  /* 0x000000080a00780c */ /* 0x000fc80003fc4270 */
[----:B------:R-:W-:Y:S02]  /*a2f0*/  ISETP.GT.AND P6, PT, R0, 0x40, P6 ;  /* 0x000000400000780c */ /* 0x000fe400037c4270 */
[----:B0-----:R-:W-:-:S11]  /*a300*/  LOP3.LUT R91, R9, 0x30, RZ, 0xfc, !PT ;  /* 0x00000030095b7812 */ /* 0x001fd600078efcff */
[----:B------:R0:W-:Y:S01]  /*a310*/  @P6 STG.E.U16 desc[UR16][R128.64], R8 ;  /* 0x0000000880006986 */ /* 0x0001e2000c101510 */
[----:B------:R-:W-:-:S05]  /*a320*/  IADD3 R122, P6, R89, R2, RZ ;  /* 0x00000002597a7210 */ /* 0x000fca0007fde0ff */
[----:B------:R-:W-:Y:S01]  /*a330*/  IMAD.X R123, R13, 0x1, R3, P6 ;  /* 0x000000010d7b7824 */ /* 0x000fe200030e0603 */
[----:B------:R-:W-:-:S04]  /*a340*/  ISETP.GT.AND P6, PT, R10, 0x9, PT ;  /* 0x000000090a00780c */ /* 0x000fc80003fc4270 */
[----:B------:R-:W-:Y:S02]  /*a350*/  ISETP.GT.AND P6, PT, R0, 0x40, P6 ;  /* 0x000000400000780c */ /* 0x000fe400037c4270 */
[----:B0-----:R-:W-:-:S11]  /*a360*/  PRMT R8, R96, 0x7610, R8 ;  /* 0x0000761060087816 */ /* 0x001fd60000000008 */
[----:B------:R0:W-:Y:S01]  /*a370*/  @P6 STG.E.U16 desc[UR16][R120.64], R93 ;  /* 0x0000005d78006986 */ /* 0x0001e2000c101510 */
[----:B------:R-:W-:-:S05]  /*a380*/  IADD3 R92, P6, R21, R4, RZ ;  /* 0x00000004155c7210 */ /* 0x000fca0007fde0ff */
[----:B0-----:R-:W-:Y:S01]  /*a390*/  IMAD.X R93, R13, 0x1, R5, P6 ;  /* 0x000000010d5d7824 */ /* 0x001fe200030e0605 */
        /* <DEDUP_REMOVED lines=80> */
[----:B------:R-:W-:Y:S02]  /*a8a0*/  ISETP.GT.AND P6, PT, R0, 0x40, P5 ;  /* 0x000000400000780c */ /* 0x000fe40002fc4270 */
[----:B0-----:R-:W-:-:S11]  /*a8b0*/  LOP3.LUT R107, R9, 0x70, RZ, 0xfc, !PT ;  /* 0x00000070096b7812 */ /* 0x001fd600078efcff */
[----:B------:R-:W-:Y:S01]  /*a8c0*/  @P6 STG.E.U16 desc[UR16][R126.64], R8 ;  /* 0x000000087e006986 */ /* 0x000fe2000c101510 */
[----:B------:R-:W-:-:S05]  /*a8d0*/  IADD3 R122, P6, R105, R2, RZ ;  /* 0x00000002697a7210 */ /* 0x000fca0007fde0ff */
[----:B------:R-:W-:Y:S01]  /*a8e0*/  IMAD.X R123, R13, 0x1, R3, P6 ;  /* 0x000000010d7b7824 */ /* 0x000fe200030e0603 */
[----:B------:R-:W-:-:S13]  /*a8f0*/  ISETP.GT.AND P6, PT, R0, 0x40, P4 ;  /* 0x000000400000780c */ /* 0x000fda00027c4270 */
[----:B------:R0:W-:Y:S01]  /*a900*/  @P6 STG.E.U16 desc[UR16][R120.64], R109 ;  /* 0x0000006d78006986 */ /* 0x0001e2000c101510 */
[----:B------:R-:W-:-:S05]  /*a910*/  IADD3 R108, P6, R99, R4, RZ ;  /* 0x00000004636c7210 */ /* 0x000fca0007fde0ff */
[----:B0-----:R-:W-:Y:S01]  /*a920*/  IMAD.X R109, R13, 0x1, R5, P6 ;  /* 0x000000010d6d7824 */ /* 0x001fe200030e0605 */
[----:B------:R-:W-:-:S13]  /*a930*/  ISETP.GT.AND P6, PT, R0, 0x48, P5 ;  /* 0x000000480000780c */ /* 0x000fda0002fc4270 */
[----:B------:R0:W-:Y:S01]  /*a940*/  @P6 STG.E.U16 desc[UR16][R108.64], R110 ;  /* 0x0000006e6c006986 */ /* 0x0001e2000c101510 */
[----:B------:R-:W-:-:S05]  /*a950*/  IADD3 R126, P6, R101, R4, RZ ;  /* 0x00000004657e7210 */ /* 0x000fca0007fde0ff */
[----:B------:R-:W-:Y:S01]  /*a960*/  IMAD.X R127, R13, 0x1, R5, P6 ;  /* 0x000000010d7f7824 */ /* 0x000fe200030e0605 */
[----:B------:R-:W-:Y:S02]  /*a970*/  ISETP.GT.AND P6, PT, R0, 0x48, P4 ;  /* 0x000000480000780c */ /* 0x000fe400027c4270 */
[----:B0-----:R-:W-:-:S11]  /*a980*/  LOP3.LUT R109, R9, 0x72, RZ, 0xfc, !PT ;  /* 0x00000072096d7812 */ /* 0x001fd600078efcff */
[----:B------:R0:W-:Y:S01]  /*a990*/  @P6 STG.E.U16 desc[UR16][R126.64], R111 ;  /* 0x0000006f7e006986 */ /* 0x0001e2000c101510 */
[----:B------:R-:W-:-:S05]  /*a9a0*/  IADD3 R120, P6, R107, R2, RZ ;  /* 0x000000026b787210 */ /* 0x000fca0007fde0ff */
[----:B------:R-:W-:Y:S01]  /*a9b0*/  IMAD.X R121, R13, 0x1, R3, P6 ;  /* 0x000000010d797824 */ /* 0x000fe200030e0603 */
[----:B------:R-:W-:-:S13]  /*a9c0*/  ISETP.GT.AND P6, PT, R0, 0x40, P3 ;  /* 0x000000400000780c */ /* 0x000fda0001fc4270 */
        /* <DEDUP_REMOVED lines=13> */
[----:B-1----:R-:W-:-:S05]  /*aaa0*/  IADD3 R112, P6, R107, R4, RZ ;  /* 0x000000046b707210 */ /* 0x002fca0007fde0ff */
[----:B--2---:R-:W-:Y:S01]  /*aab0*/  IMAD.X R113, R13, 0x1, R5, P6 ;  /* 0x000000010d717824 */ /* 0x004fe200030e0605 */
[----:B------:R-:W-:-:S13]  /*aac0*/  ISETP.GT.AND P6, PT, R0, 0x40, P2 ;  /* 0x000000400000780c */ /* 0x000fda00017c4270 */
[----:B------:R-:W-:Y:S01]  /*aad0*/  @P6 STG.E.U16 desc[UR16][R120.64], R116 ;  /* 0x0000007478006986 */ /* 0x000fe2000c101510 */
[----:B------:R-:W-:-:S05]  /*aae0*/  IADD3 R4, P6, R109, R4, RZ ;  /* 0x000000046d047210 */ /* 0x000fca0007fde0ff */
[----:B------:R-:W-:Y:S01]  /*aaf0*/  IMAD.X R5, R13, 0x1, R5, P6 ;  /* 0x000000010d057824 */ /* 0x000fe200030e0605 */
[----:B------:R-:W-:-:S13]  /*ab00*/  ISETP.GT.AND P6, PT, R0, 0x40, P0 ;  /* 0x000000400000780c */ /* 0x000fda00007c4270 */
[----:B------:R-:W-:Y:S01]  /*ab10*/  @P6 STG.E.U16 desc[UR16][R128.64], R117 ;  /* 0x0000007580006986 */ /* 0x000fe2000c101510 */
[----:B---3--:R-:W-:-:S05]  /*ab20*/  IADD3 R2, P6, R6, R9, RZ ;  /* 0x0000000906027210 */ /* 0x008fca0007fde0ff */
[----:B------:R-:W-:Y:S01]  /*ab30*/  IMAD.X R3, R7, 0x1, R13, P6 ;  /* 0x0000000107037824 */ /* 0x000fe200030e060d */
[----:B------:R-:W-:-:S13]  /*ab40*/  ISETP.GT.AND P6, PT, R0, 0x48, P2 ;  /* 0x000000480000780c */ /* 0x000fda00017c4270 */
[----:B------:R1:W-:Y:S01]  /*ab50*/  @P6 STG.E.U16 desc[UR16][R112.64], R118 ;  /* 0x0000007670006986 */ /* 0x0003e2000c101510 */
[----:B0-----:R-:W-:-:S05]  /*ab60*/  IADD3 R110, P6, R15, R6, RZ ;  /* 0x000000060f6e7210 */ /* 0x001fca0007fde0ff */
[----:B------:R-:W-:Y:S01]  /*ab70*/  IMAD.X R111, R7, 0x1, R13, P6 ;  /* 0x00000001076f7824 */ /* 0x000fe200030e060d */
[----:B------:R-:W-:-:S13]  /*ab80*/  ISETP.GT.AND P6, PT, R0, 0x48, P0 ;  /* 0x000000480000780c */ /* 0x000fda00007c4270 */
[----:B------:R0:W-:Y:S01]  /*ab90*/  @P6 STG.E.U16 desc[UR16][R4.64], R119 ;  /* 0x0000007704006986 */ /* 0x0001e2000c101510 */
[----:B------:R-:W-:-:S05]  /*aba0*/  IADD3 R114, P6, R21, R6, RZ ;  /* 0x0000000615727210 */ /* 0x000fca0007fde0ff */
[----:B------:R-:W-:Y:S01]  /*abb0*/  IMAD.X R115, R7, 0x1, R13, P6 ;  /* 0x0000000107737824 */ /* 0x000fe200030e060d */
[----:B------:R-:W-:-:S04]  /*abc0*/  ISETP.GT.AND P6, PT, R10, RZ, PT ;  /* 0x000000ff0a00720c */ /* 0x000fc80003fc4270 */
[----:B------:R-:W-:-:S13]  /*abd0*/  ISETP.GT.AND P6, PT, R0, 0x80, P6 ;  /* 0x000000800000780c */ /* 0x000fda00037c4270 */
[----:B------:R2:W-:Y:S01]  /*abe0*/  @P6 STG.E.U16 desc[UR16][R2.64], R56 ;  /* 0x0000003802006986 */ /* 0x0005e2000c101510 */
[----:B-1----:R-:W-:-:S05]  /*abf0*/  IADD3 R112, P6, R23, R6, RZ ;  /* 0x0000000617707210 */ /* 0x002fca0007fde0ff */
[----:B------:R-:W-:Y:S01]  /*ac00*/  IMAD.X R113, R7, 0x1, R13, P6 ;  /* 0x0000000107717824 */ /* 0x000fe200030e060d */
[----:B------:R-:W-:-:S04]  /*ac10*/  ISETP.GT.AND P6, PT, R10, 0x1, PT ;  /* 0x000000010a00780c */ /* 0x000fc80003fc4270 */
[----:B------:R-:W-:-:S13]  /*ac20*/  ISETP.GT.AND P6, PT, R0, 0x80, P6 ;  /* 0x000000800000780c */ /* 0x000fda00037c4270 */
[----:B------:R1:W-:Y:S01]  /*ac30*/  @P6 STG.E.U16 desc[UR16][R110.64], R57 ;  /* 0x000000396e006986 */ /* 0x0003e2000c101510 */
[----:B0-----:R-:W-:-:S05]  /*ac40*/  IADD3 R4, P6, R16, R9, RZ ;  /* 0x0000000910047210 */ /* 0x001fca0007fde0ff */
[----:B------:R-:W-:Y:S01]  /*ac50*/  IMAD.X R5, R17, 0x1, R13, P6 ;  /* 0x0000000111057824 */ /* 0x000fe200030e060d */
[----:B------:R-:W-:-:S04]  /*ac60*/  ISETP.GT.AND P6, PT, R10, RZ, PT ;  /* 0x000000ff0a00720c */ /* 0x000fc80003fc4270 */
[----:B------:R-:W-:-:S13]  /*ac70*/  ISETP.GT.AND P6, PT, R0, 0x88, P6 ;  /* 0x000000880000780c */ /* 0x000fda00037c4270 */
[----:B------:R-:W-:Y:S01]  /*ac80*/  @P6 STG.E.U16 desc[UR16][R4.64], R58 ;  /* 0x0000003a04006986 */ /* 0x000fe2000c101510 */
[----:B--2---:R-:W-:-:S05]  /*ac90*/  IADD3 R56, P6, R16, R15, RZ ;  /* 0x0000000f10387210 */ /* 0x004fca0007fde0ff */
[----:B-1----:R-:W-:Y:S01]  /*aca0*/  IMAD.X R57, R17, 0x1, R13, P6 ;  /* 0x0000000111397824 */ /* 0x002fe200030e060d */
[----:B------:R-:W-:-:S04]  /*acb0*/  ISETP.GT.AND P6, PT, R10, 0x1, PT ;  /* 0x000000010a00780c */ /* 0x000fc80003fc4270 */
[----:B------:R-:W-:-:S13]  /*acc0*/  ISETP.GT.AND P6, PT, R0, 0x88, P6 ;  /* 0x000000880000780c */ /* 0x000fda00037c4270 */
[----:B------:R0:W-:Y:S01]  /*acd0*/  @P6 STG.E.U16 desc[UR16][R56.64], R59 ;  /* 0x0000003b38006986 */ /* 0x0001e2000c101510 */
        /* <DEDUP_REMOVED lines=10> */
[----:B0-----:R-:W-:-:S05]  /*ad80*/  IADD3 R56, P6, R21, R16, RZ ;  /* 0x0000001015387210 */ /* 0x001fca0007fde0ff */
        /* <DEDUP_REMOVED lines=9> */
[----:B-1----:R-:W-:-:S05]  /*ae20*/  IADD3 R60, P6, R91, R6, RZ ;  /* 0x000000065b3c7210 */ /* 0x002fca0007fde0ff */
[----:B--2---:R-:W-:Y:S01]  /*ae30*/  IMAD.X R61, R7, 0x1, R13, P6 ;  /* 0x00000001073d7824 */ /* 0x004fe200030e060d */
[----:B------:R-:W-:-:S04]  /*ae40*/  ISETP.GT.AND P6, PT, R10, 0x10, PT ;  /* 0x000000100a00780c */ /* 0x000fc80003fc4270 */
[----:B------:R-:W-:-:S13]  /*ae50*/  ISETP.GT.AND P6, PT, R0, 0x80, P6 ;  /* 0x000000800000780c */ /* 0x000fda00037c4270 */
[----:B------:R1:W-:Y:S01]  /*ae60*/  @P6 STG.E.U16 desc[UR16][R110.64], R64 ;  /* 0x000000406e006986 */ /* 0x0003e2000c101510 */
[----:B0-----:R-:W-:-:S05]  /*ae70*/  IADD3 R62, P6, R93, R6, RZ ;  /* 0x000000065d3e7210 */ /* 0x001fca0007fde0ff */
[----:B---3--:R-:W-:Y:S01]  /*ae80*/  IMAD.X R63, R7, 0x1, R13, P6 ;  /* 0x00000001073f7824 */ /* 0x008fe200030e060d */
        /* <DEDUP_REMOVED lines=14> */
[----:B0-----:R-:W-:Y:S01]  /*af70*/  IMAD.X R65, R7, 0x1, R13, P6 ;  /* 0x0000000107417824 */ /* 0x001fe200030e060d */
[----:B------:R-:W-:-:S04]  /*af80*/  ISETP.GT.AND P6, PT, R10, 0x18, PT ;  /* 0x000000180a00780c */ /* 0x000fc80003fc4270 */
[----:B------:R-:W-:-:S13]  /*af90*/  ISETP.GT.AND P6, PT, R0, 0x80, P6 ;  /* 0x000000800000780c */ /* 0x000fda00037c4270 */
[----:B------:R0:W-:Y:S01]  /*afa0*/  @P6 STG.E.U16 desc[UR16][R60.64], R68 ;  /* 0x000000443c006986 */ /* 0x0001e2000c101510 */
[----:B--2---:R-:W-:-:S05]  /*afb0*/  IADD3 R66, P6, R97, R6, RZ ;  /* 0x0000000661427210 */ /* 0x004fca0007fde0ff */
        /* <DEDUP_REMOVED lines=19> */
[----:B-1----:R-:W-:-:S05]  /*b0f0*/  IADD3 R62, P6, R101, R6, RZ ;  /* 0x00000006653e7210 */ /* 0x002fca0007fde0ff */
[----:B------:R-:W-:Y:S01]  /*b100*/  IMAD.X R63, R7, 0x1, R13, P6 ;  /* 0x00000001073f7824 */ /* 0x000fe200030e060d */
[----:B------:R-:W-:-:S04]  /*b110*/  ISETP.GT.AND P6, PT, R10, 0x21, PT ;  /* 0x000000210a00780c */ /* 0x000fc80003fc4270 */
[----:B------:R-:W-:-:S13]  /*b120*/  ISETP.GT.AND P6, PT, R0, 0x80, P6 ;  /* 0x000000800000780c */ /* 0x000fda00037c4270 */
[----:B------:R1:W-:Y:S01]  /*b130*/  @P6 STG.E.U16 desc[UR16][R66.64], R73 ;  /* 0x0000004942006986 */ /* 0x0003e2000c101510 */
[----:B--2---:R-:W-:-:S05]  /*b140*/  IADD3 R56, P6, R95, R16, RZ ;  /* 0x000000105f387210 */ /* 0x004fca0007fde0ff */
[----:B------:R-:W-:Y:S01]  /*b150*/  IMAD.X R57, R17, 0x1, R13, P6 ;  /* 0x0000000111397824 */ /* 0x000fe200030e060d */
[----:B------:R-:W-:-:S04]  /*b160*/  ISETP.GT.AND P6, PT, R10, 0x20, PT ;  /* 0x000000200a00780c */ /* 0x000fc80003fc4270 */
[----:B------:R-:W-:-:S13]  /*b170*/  ISETP.GT.AND P6, PT, R0, 0x88, P6 ;  /* 0x000000880000780c */ /* 0x000fda00037c4270 */
[----:B------:R2:W-:Y:S01]  /*b180*/  @P6 STG.E.U16 desc[UR16][R56.64], R74 ;  /* 0x0000004a38006986 */ /* 0x0005e2000c101510 */
[----:B---3--:R-:W-:-:S05]  /*b190*/  IADD3 R58, P6, R97, R16, RZ ;  /* 0x00000010613a7210 */ /* 0x008fca0007fde0ff */
[----:B------:R-:W-:Y:S01]  /*b1a0*/  IMAD.X R59, R17, 0x1, R13, P6 ;  /* 0x00000001113b7824 */ /* 0x000fe200030e060d */
[----:B------:R-:W-:-:S04]  /*b1b0*/  ISETP.GT.AND P6, PT, R10, 0x21, PT ;  /* 0x000000210a00780c */ /* 0x000fc80003fc4270 */
[----:B------:R-:W-:-:S13]  /*b1c0*/  ISETP.GT.AND P6, PT, R0, 0x88, P6 ;  /* 0x000000880000780c */ /* 0x000fda00037c4270 */
[----:B------:R3:W-:Y:S01]  /*b1d0*/  @P6 STG.E.U16 desc[UR16][R58.64], R75 ;  /* 0x0000004b3a006986 */ /* 0x0007e2000c101510 */
[----:B0-----:R-:W-:-:S05]  /*b1e0*/  IADD3 R64, P6, R103, R6, RZ ;  /* 0x0000000667407210 */ /* 0x001fca0007fde0ff */
[----:B------:R-:W-:Y:S01]  /*b1f0*/  IMAD.X R65, R7, 0x1, R13, P6 ;  /* 0x0000000107417824 */ /* 0x000fe200030e060d */
[----:B------:R-:W-:-:S13]  /*b200*/  ISETP.GT.AND P6, PT, R0, 0x80, P5 ;  /* 0x000000800000780c */ /* 0x000fda0002fc4270 */
[----:B------:R0:W-:Y:S01]  /*b210*/  @P6 STG.E.U16 desc[UR16][R60.64], R76 ;  /* 0x0000004c3c006986 */ /* 0x0001e2000c101510 */
[----:B-1----:R-:W-:-:S05]  /*b220*/  IADD3 R66, P6, R105, R6, RZ ;  /* 0x0000000669427210 */ /* 0x002fca0007fde0ff */
[----:B------:R-:W-:Y:S01]  /*b230*/  IMAD.X R67, R7, 0x1, R13, P6 ;  /* 0x0000000107437824 */ /* 0x000fe200030e060d */
[----:B------:R-:W-:-:S13]  /*b240*/  ISETP.GT.AND P6, PT, R0, 0x80, P4 ;  /* 0x000000800000780c */ /* 0x000fda00027c4270 */
[----:B------:R1:W-:Y:S01]  /*b250*/  @P6 STG.E.U16 desc[UR16][R62.64], R77 ;  /* 0x0000004d3e006986 */ /* 0x0003e2000c101510 */
[----:B--2---:R-:W-:-:S05]  /*b260*/  IADD3 R56, P6, R99, R16, RZ ;  /* 0x0000001063387210 */ /* 0x004fca0007fde0ff */
[----:B------:R-:W-:Y:S01]  /*b270*/  IMAD.X R57, R17, 0x1, R13, P6 ;  /* 0x0000000111397824 */ /* 0x000fe200030e060d */
[----:B------:R-:W-:-:S13]  /*b280*/  ISETP.GT.AND P6, PT, R0, 0x88, P5 ;  /* 0x000000880000780c */ /* 0x000fda0002fc4270 */
[----:B------:R2:W-:Y:S01]  /*b290*/  @P6 STG.E.U16 desc[UR16][R56.64], R78 ;  /* 0x0000004e38006986 */ /* 0x0005e2000c101510 */
[----:B---3--:R-:W-:-:S05]  /*b2a0*/  IADD3 R58, P6, R101, R16, RZ ;  /* 0x00000010653a7210 */ /* 0x008fca0007fde0ff */
[----:B------:R-:W-:Y:S01]  /*b2b0*/  IMAD.X R59, R17, 0x1, R13, P6 ;  /* 0x00000001113b7824 */ /* 0x000fe200030e060d */
[----:B------:R-:W-:-:S13]  /*b2c0*/  ISETP.GT.AND P6, PT, R0, 0x88, P4 ;  /* 0x000000880000780c */ /* 0x000fda00027c4270 */
[----:B------:R3:W-:Y:S01]  /*b2d0*/  @P6 STG.E.U16 desc[UR16][R58.64], R79 ;  /* 0x0000004f3a006986 */ /* 0x0007e2000c101510 */
[----:B0-----:R-:W-:-:S05]  /*b2e0*/  IADD3 R60, P6, R107, R6, RZ ;  /* 0x000000066b3c7210 */ /* 0x001fca0007fde0ff */
[----:B------:R-:W-:Y:S01]  /*b2f0*/  IMAD.X R61, R7, 0x1, R13, P6 ;  /* 0x00000001073d7824 */ /* 0x000fe200030e060d */
[----:B------:R-:W-:-:S13]  /*b300*/  ISETP.GT.AND P6, PT, R0, 0x80, P3 ;  /* 0x000000800000780c */ /* 0x000fda0001fc4270 */
[----:B------:R-:W-:Y:S01]  /*b310*/  @P6 STG.E.U16 desc[UR16][R64.64], R80 ;  /* 0x0000005040006986 */ /* 0x000fe2000c101510 */
[----:B-1----:R-:W-:-:S05]  /*b320*/  IADD3 R62, P6, R109, R6, RZ ;  /* 0x000000066d3e7210 */ /* 0x002fca0007fde0ff */
[----:B------:R-:W-:Y:S01]  /*b330*/  IMAD.X R63, R7, 0x1, R13, P6 ;  /* 0x00000001073f7824 */ /* 0x000fe200030e060d */
[----:B------:R-:W-:-:S13]  /*b340*/  ISETP.GT.AND P6, PT, R0, 0x80, P1 ;  /* 0x000000800000780c */ /* 0x000fda0000fc4270 */
[----:B------:R-:W-:Y:S01]  /*b350*/  @P6 STG.E.U16 desc[UR16][R66.64], R81 ;  /* 0x0000005142006986 */ /* 0x000fe2000c101510 */
[----:B------:R-:W-:-:S05]  /*b360*/  IADD3 R6, P6, R103, R16, RZ ;  /* 0x0000001067067210 */ /* 0x000fca0007fde0ff */
        /* <DEDUP_REMOVED lines=15> */
[----:B------:R-:W-:-:S05]  /*b460*/  IADD3 R16, P6, R2, R9, RZ ;  /* 0x0000000902107210 */ /* 0x000fca0007fde0ff */
        /* <DEDUP_REMOVED lines=9> */
[----:B------:R-:W-:-:S04]  /*b500*/  ISETP.GT.AND P6, PT, R10, RZ, PT ;  /* 0x000000ff0a00720c */ /* 0x000fc80003fc4270 */
[----:B------:R-:W-:-:S13]  /*b510*/  ISETP.GT.AND P6, PT, R0, 0xc0, P6 ;  /* 0x000000c00000780c */ /* 0x000fda00037c4270 */
[----:B------:R2:W-:Y:S01]  /*b520*/  @P6 STG.E.U16 desc[UR16][R16.64], R24 ;  /* 0x0000001810006986 */ /* 0x0005e2000c101510 */
[----:B0-----:R-:W-:-:S05]  /*b530*/  IADD3 R58, P6, R2, R23, RZ ;  /* 0x00000017023a7210 */ /* 0x001fca0007fde0ff */
[----:B------:R-:W-:Y:S01]  /*b540*/  IMAD.X R59, R3, 0x1, R13, P6 ;  /* 0x00000001033b7824 */ /* 0x000fe200030e060d */
[----:B------:R-:W-:-:S04]  /*b550*/  ISETP.GT.AND P6, PT, R10, 0x1, PT ;  /* 0x000000010a00780c */ /* 0x000fc80003fc4270 */
[----:B------:R-:W-:-:S13]  /*b560*/  ISETP.GT.AND P6, PT, R0, 0xc0, P6 ;  /* 0x000000c00000780c */ /* 0x000fda00037c4270 */
[----:B------:R-:W-:Y:S01]  /*b570*/  @P6 STG.E.U16 desc[UR16][R56.64], R25 ;  /* 0x0000001938006986 */ /* 0x000fe2000c101510 */
[----:B-1----:R-:W-:-:S05]  /*b580*/  IADD3 R6, P6, R4, R9, RZ ;  /* 0x0000000904067210 */ /* 0x002fca0007fde0ff */
[----:B------:R-:W-:Y:S01]  /*b590*/  IMAD.X R7, R5, 0x1, R13, P6 ;  /* 0x0000000105077824 */ /* 0x000fe200030e060d */
[----:B------:R-:W-:-:S04]  /*b5a0*/  ISETP.GT.AND P6, PT, R10, RZ, PT ;  /* 0x000000ff0a00720c */ /* 0x000fc80003fc4270 */
        /* <DEDUP_REMOVED lines=11> */
[----:B------:R-:W-:Y:S01]  /*b660*/  @P6 STG.E.U16 desc[UR16][R60.64], R28 ;  /* 0x0000001c3c006986 */ /* 0x000fe2000c101510 */
[----:B--2---:R-:W-:-:S05]  /*b670*/  IADD3 R16, P6, R2, R89, RZ ;  /* 0x0000005902107210 */ /* 0x004fca0007fde0ff */
[----:B------:R-:W-:Y:S01]  /*b680*/  IMAD.X R17, R3, 0x1, R13, P6 ;  /* 0x0000000103117824 */ /* 0x000fe200030e060d */
[----:B------:R-:W-:-:S04]  /*b690*/  ISETP.GT.AND P6, PT, R10, 0x9, PT ;  /* 0x000000090a00780c */ /* 0x000fc80003fc4270 */
[----:B------:R-:W-:-:S13]  /*b6a0*/  ISETP.GT.AND P6, PT, R0, 0xc0, P6 ;  /* 0x000000c00000780c */ /* 0x000fda00037c4270 */
[----:B------:R-:W-:Y:S01]  /*b6b0*/  @P6 STG.E.U16 desc[UR16][R58.64], R29 ;  /* 0x0000001d3a006986 */ /* 0x000fe2000c101510 */
        /* <DEDUP_REMOVED lines=34> */
[----:B------:R-:W-:Y:S01]  /*b8e0*/  @P6 STG.E.U16 desc[UR16][R20.64], R36 ;  /* 0x0000002414006986 */ /* 0x000fe2000c101510 */
[----:B---3--:R-:W-:-:S05]  /*b8f0*/  IADD3 R16, P6, R2, R97, RZ ;  /* 0x0000006102107210 */ /* 0x008fca0007fde0ff */
        /* <DEDUP_REMOVED lines=23> */
[----:B------:R-:W-:Y:S01]  /*ba70*/  @P6 STG.E.U16 desc[UR16][R16.64], R41 ;  /* 0x0000002910006986 */ /* 0x000fe2000c101510 */
[----:B------:R-:W-:-:S04]  /*ba80*/  ISETP.GT.AND P6, PT, R10, 0x20, PT ;  /* 0x000000200a00780c */ /* 0x000fc80003fc4270 */
[----:B------:R-:W-:-:S13]  /*ba90*/  ISETP.GT.AND P6, PT, R0, 0xc8, P6 ;  /* 0x000000c80000780c */ /* 0x000fda00037c4270 */
[----:B------:R-:W-:Y:S01]  /*baa0*/  @P6 STG.E.U16 desc[UR16][R18.64], R42 ;  /* 0x0000002a12006986 */ /* 0x000fe2000c101510 */
[----:B------:R-:W-:-:S04]  /*bab0*/  ISETP.GT.AND P6, PT, R10, 0x21, PT ;  /* 0x000000210a00780c */ /* 0x000fc80003fc4270 */
[----:B------:R-:W-:-:S13]  /*bac0*/  ISETP.GT.AND P6, PT, R0, 0xc8, P6 ;  /* 0x000000c80000780c */ /* 0x000fda00037c4270 */
[----:B------:R0:W-:Y:S01]  /*bad0*/  @P6 STG.E.U16 desc[UR16][R6.64], R43 ;  /* 0x0000002b06006986 */ /* 0x0001e2000c101510 */
[----:B-1----:R-:W-:-:S05]  /*bae0*/  IADD3 R8, P6, R2, R99, RZ ;  /* 0x0000006302087210 */ /* 0x002fca0007fde0ff */
[----:B------:R-:W-:Y:S01]  /*baf0*/  IMAD.X R9, R3, 0x1, R13, P6 ;  /* 0x0000000103097824 */ /* 0x000fe200030e060d */
[C---:B------:R-:W-:Y:S02]  /*bb00*/  ISETP.GT.AND P6, PT, R0.reuse, 0xc0, P5 ;  /* 0x000000c00000780c */ /* 0x040fe40002fc4270 */
[----:B------:R-:W-:-:S11]  /*bb10*/  ISETP.GT.AND P5, PT, R0, 0xc8, P5 ;  /* 0x000000c80000780c */ /* 0x000fd60002fa4270 */
[----:B------:R1:W-:Y:S01]  /*bb20*/  @P6 STG.E.U16 desc[UR16][R8.64], R44 ;  /* 0x0000002c08006986 */ /* 0x0003e2000c101510 */
[----:B--2---:R-:W-:-:S05]  /*bb30*/  IADD3 R14, P6, R2, R101, RZ ;  /* 0x00000065020e7210 */ /* 0x004fca0007fde0ff */
[----:B------:R-:W-:Y:S01]  /*bb40*/  IMAD.X R15, R3, 0x1, R13, P6 ;  /* 0x00000001030f7824 */ /* 0x000fe200030e060d */
[C---:B------:R-:W-:Y:S02]  /*bb50*/  ISETP.GT.AND P6, PT, R0.reuse, 0xc0, P4 ;  /* 0x000000c00000780c */ /* 0x040fe400027c4270 */
[----:B------:R-:W-:-:S11]  /*bb60*/  ISETP.GT.AND P4, PT, R0, 0xc8, P4 ;  /* 0x000000c80000780c */ /* 0x000fd60002784270 */
[----:B------:R2:W-:Y:S01]  /*bb70*/  @P6 STG.E.U16 desc[UR16][R14.64], R45 ;  /* 0x0000002d0e006986 */ /* 0x0005e2000c101510 */
[----:B0-----:R-:W-:-:S05]  /*bb80*/  IADD3 R6, P6, R4, R99, RZ ;  /* 0x0000006304067210 */ /* 0x001fca0007fde0ff */
[----:B------:R-:W-:Y:S01]  /*bb90*/  IMAD.X R7, R5, 0x1, R13, P6 ;  /* 0x0000000105077824 */ /* 0x000fe200030e060d */
[----:B-1----:R-:W-:-:S04]  /*bba0*/  IADD3 R8, P6, R4, R101, RZ ;  /* 0x0000006504087210 */ /* 0x002fc80007fde0ff */
[----:B------:R0:W-:Y:S01]  /*bbb0*/  @P5 STG.E.U16 desc[UR16][R6.64], R46 ;  /* 0x0000002e06005986 */ /* 0x0001e2000c101510 */
[----:B------:R-:W-:Y:S01]  /*bbc0*/  ISETP.GT.AND P5, PT, R0, 0xc0, P3 ;  /* 0x000000c00000780c */ /* 0x000fe20001fa4270 */
[--C-:B------:R-:W-:Y:S01]  /*bbd0*/  IMAD.X R9, R5, 0x1, R13.reuse, P6 ;  /* 0x0000000105097824 */ /* 0x100fe200030e060d */
[----:B--2---:R-:W-:Y:S02]  /*bbe0*/  IADD3 R14, P6, R2, R103, RZ ;  /* 0x00000067020e7210 */ /* 0x004fe40007fde0ff */
[C---:B------:R-:W-:Y:S02]  /*bbf0*/  ISETP.GT.AND P3, PT, R0.reuse, 0xc8, P3 ;  /* 0x000000c80000780c */ /* 0x040fe40001f64270 */
[----:B------:R1:W-:Y:S01]  /*bc00*/  @P4 STG.E.U16 desc[UR16][R8.64], R47 ;  /* 0x0000002f08004986 */ /* 0x0003e2000c101510 */
[C---:B------:R-:W-:Y:S01]  /*bc10*/  ISETP.GT.AND P4, PT, R0.reuse, 0xc0, P1 ;  /* 0x000000c00000780c */ /* 0x040fe20000f84270 */
[----:B------:R-:W-:Y:S01]  /*bc20*/  IMAD.X R15, R3, 0x1, R13, P6 ;  /* 0x00000001030f7824 */ /* 0x000fe200030e060d */
[----:B------:R-:W-:-:S02]  /*bc30*/  ISETP.GT.AND P1, PT, R0, 0xc8, P1 ;  /* 0x000000c80000780c */ /* 0x000fc40000f24270 */
[-C--:B0-----:R-:W-:Y:S02]  /*bc40*/  IADD3 R6, P6, R2, R105.reuse, RZ ;  /* 0x0000006902067210 */ /* 0x081fe40007fde0ff */
[----:B------:R0:W-:Y:S03]  /*bc50*/  @P5 STG.E.U16 desc[UR16][R14.64], R48 ;  /* 0x000000300e005986 */ /* 0x0001e6000c101510 */
[--C-:B------:R-:W-:Y:S01]  /*bc60*/  IMAD.X R7, R3, 0x1, R13.reuse, P6 ;  /* 0x0000000103077824 */ /* 0x100fe200030e060d */
[C---:B------:R-:W-:Y:S02]  /*bc70*/  IADD3 R10, P6, R4.reuse, R105, RZ ;  /* 0x00000069040a7210 */ /* 0x040fe40007fde0ff */
[----:B-1----:R-:W-:Y:S02]  /*bc80*/  IADD3 R8, P5, R4, R103, RZ ;  /* 0x0000006704087210 */ /* 0x002fe40007fbe0ff */
[----:B------:R1:W-:Y:S01]  /*bc90*/  @P4 STG.E.U16 desc[UR16][R6.64], R49 ;  /* 0x0000003106004986 */ /* 0x0003e2000c101510 */
[C-C-:B------:R-:W-:Y:S01]  /*bca0*/  IMAD.X R11, R5.reuse, 0x1, R13.reuse, P6 ;  /* 0x00000001050b7824 */ /* 0x140fe200030e060d */
[C---:B------:R-:W-:Y:S01]  /*bcb0*/  ISETP.GT.AND P4, PT, R0.reuse, 0xc0, P2 ;  /* 0x000000c00000780c */ /* 0x040fe20001784270 */
[----:B------:R-:W-:Y:S01]  /*bcc0*/  IMAD.X R9, R5, 0x1, R13, P5 ;  /* 0x0000000105097824 */ /* 0x000fe200028e060d */
[----:B------:R-:W-:-:S02]  /*bcd0*/  ISETP.GT.AND P5, PT, R0, 0xc0, P0 ;  /* 0x000000c00000780c */ /* 0x000fc400007a4270 */
[C---:B------:R-:W-:Y:S02]  /*bce0*/  ISETP.GT.AND P2, PT, R0.reuse, 0xc8, P2 ;  /* 0x000000c80000780c */ /* 0x040fe40001744270 */
[----:B------:R2:W-:Y:S01]  /*bcf0*/  @P3 STG.E.U16 desc[UR16][R8.64], R50 ;  /* 0x0000003208003986 */ /* 0x0005e2000c101510 */
[----:B------:R-:W-:Y:S02]  /*bd00*/  ISETP.GT.AND P0, PT, R0, 0xc8, P0 ;  /* 0x000000c80000780c */ /* 0x000fe40000704270 */
[-C--:B0-----:R-:W-:Y:S01]  /*bd10*/  IADD3 R14, P3, R4, R107.reuse, RZ ;  /* 0x0000006b040e7210 */ /* 0x081fe20007f7e0ff */
[----:B------:R2:W-:Y:S01]  /*bd20*/  @P1 STG.E.U16 desc[UR16][R10.64], R51 ;  /* 0x000000330a001986 */ /* 0x0005e2000c101510 */
[C---:B-1----:R-:W-:Y:S02]  /*bd30*/  IADD3 R6, P6, R2.reuse, R107, RZ ;  /* 0x0000006b02067210 */ /* 0x042fe40007fde0ff */
[----:B------:R-:W-:Y:S01]  /*bd40*/  IADD3 R2, P1, R2, R109, RZ ;  /* 0x0000006d02027210 */ /* 0x000fe20007f3e0ff */
[----:B------:R-:W-:-:S02]  /*bd50*/  IMAD.X R15, R5, 0x1, R13, P3 ;  /* 0x00000001050f7824 */ /* 0x000fc400018e060d */
[C-C-:B------:R-:W-:Y:S01]  /*bd60*/  IMAD.X R7, R3.reuse, 0x1, R13.reuse, P6 ;  /* 0x0000000103077824 */ /* 0x140fe200030e060d */
[----:B------:R-:W-:Y:S01]  /*bd70*/  IADD3 R12, P6, R4, R109, RZ ;  /* 0x0000006d040c7210 */ /* 0x000fe20007fde0ff */
[----:B------:R-:W-:-:S03]  /*bd80*/  IMAD.X R3, R3, 0x1, R13, P1 ;  /* 0x0000000103037824 */ /* 0x000fc600008e060d */
[----:B------:R2:W-:Y:S04]  /*bd90*/  @P4 STG.E.U16 desc[UR16][R6.64], R52 ;  /* 0x0000003406004986 */ /* 0x0005e8000c101510 */
[----:B------:R2:W-:Y:S04]  /*bda0*/  @P5 STG.E.U16 desc[UR16][R2.64], R53 ;  /* 0x0000003502005986 */ /* 0x0005e8000c101510 */
[----:B------:R2:W-:Y:S01]  /*bdb0*/  @P2 STG.E.U16 desc[UR16][R14.64], R54 ;  /* 0x000000360e002986 */ /* 0x0005e2000c101510 */
[----:B------:R-:W-:Y:S05]  /*bdc0*/  @!P0 EXIT ;  /* 0x000000000000894d */ /* 0x000fea0003800000 */
[----:B------:R-:W-:Y:S01]  /*bdd0*/  F2FP.F16.F32.PACK_AB R55, RZ, R55 ;  /* 0x00000037ff37723e */ /* 0x000fe200000000ff */
[----:B------:R-:W-:-:S05]  /*bde0*/  IMAD.X R13, R5, 0x1, R13, P6 ;  /* 0x00000001050d7824 */ /* 0x000fca00030e060d */
[----:B------:R-:W-:Y:S01]  /*bdf0*/  STG.E.U16 desc[UR16][R12.64], R55 ;  /* 0x000000370c007986 */ /* 0x000fe2000c101510 */
[----:B------:R-:W-:Y:S05]  /*be00*/  EXIT ;  /* 0x000000000000794d */ /* 0x000fea0003800000 */
.L_x_9:
[----:B------:R-:W-:-:S13]  /*be10*/  ISETP.NE.AND P0, PT, R4, RZ, PT ;  /* 0x000000ff0400720c */ /* 0x000fda0003f05270 */
[----:B------:R-:W-:Y:S05]  /*be20*/  @P0 EXIT ;  /* 0x000000000000094d */ /* 0x000fea0003800000 */
[----:B------:R-:W-:-:S13]  /*be30*/  ELECT P0, URZ, PT ;  /* 0x00000000003f782f */ /* 0x000fda0003800000 */
[----:B------:R-:W-:Y:S05]  /*be40*/  @!P0 BRA `(.L_x_242) ;  /* 0x00000008000c8947 */ /* 0x000fea0003800000 */
[----:B------:R-:W-:Y:S02]  /*be50*/  ISETP.GE.AND P0, PT, R2, 0x1, PT ;  /* 0x000000010200780c */ /* 0x000fe40003f06270 */
[----:B------:R-:W-:-:S04]  /*be60*/  SHF.R.S32.HI R3, RZ, 0x1f, R6 ;  /* 0x0000001fff037819 */ /* 0x000fc80000011406 */
[----:B------:R-:W-:-:S07]  /*be70*/  LEA.HI R4, R3, R6, RZ, 0x7 ;  /* 0x0000000603047211 */ /* 0x000fce00078f38ff */
[----:B------:R-:W-:Y:S05]  /*be80*/  @!P0 BRA `(.L_x_242) ;  /* 0x0000000400fc8947 */ /* 0x000fea0003800000 */
[----:B------:R-:W1:Y:S01]  /*be90*/  S2R R3, SR_CTAID.X ;  /* 0x0000000000037919 */ /* 0x000e620000002500 */
[----:B------:R-:W-:Y:S01]  /*bea0*/  LOP3.LUT R5, R4, 0xffffff80, RZ, 0xc0, !PT ;  /* 0xffffff8004057812 */ /* 0x000fe200078ec0ff */
[----:B------:R-:W-:Y:S01]  /*beb0*/  ULDC UR4, c[0x0][0x384] ;  /* 0x0000e10000047ab9 */ /* 0x000fe20000000800 */
[C---:B------:R-:W-:Y:S01]  /*bec0*/  LOP3.LUT P0, RZ, R6.reuse, 0x1f, RZ, 0xc0, !PT ;  /* 0x0000001f06ff7812 */ /* 0x040fe2000780c0ff */
[----:B------:R-:W2:Y:S01]  /*bed0*/  S2R R10, SR_CTAID.Y ;  /* 0x00000000000a7919 */ /* 0x000ea20000002600 */
[----:B------:R-:W-:Y:S01]  /*bee0*/  ULDC UR5, c[0x0][0x388] ;  /* 0x0000e20000057ab9 */ /* 0x000fe20000000800 */
[----:B------:R-:W-:Y:S01]  /*bef0*/  IMAD.IADD R5, R6, 0x1, -R5 ;  /* 0x0000000106057824 */ /* 0x000fe200078e0a05 */
[----:B------:R-:W-:Y:S01]  /*bf00*/  LOP3.LUT R20, R0, 0x2, RZ, 0xfc, !PT ;  /* 0x0000000200147812 */ /* 0x000fe200078efcff */
[----:B------:R-:W-:Y:S01]  /*bf10*/  VIADD R21, R2, 0x1 ;  /* 0x0000000102157836 */ /* 0x000fe20000000000 */
[----:B------:R-:W-:Y:S01]  /*bf20*/  CS2R R6, SRZ ;  /* 0x0000000000067805 */ /* 0x000fe2000001ff00 */
[----:B------:R-:W-:Y:S01]  /*bf30*/  IMAD.MOV.U32 R4, RZ, RZ, RZ ;  /* 0x000000ffff047224 */ /* 0x000fe200078e00ff */
[----:B------:R-:W-:-:S02]  /*bf40*/  ISETP.NE.AND P1, PT, R5, RZ, PT ;  /* 0x000000ff0500720c */ /* 0x000fc40003f25270 */
[----:B------:R-:W-:Y:S02]  /*bf50*/  CS2R R8, SRZ ;  /* 0x0000000000087805 */ /* 0x000fe4000001ff00 */
[----:B------:R-:W-:Y:S01]  /*bf60*/  ISETP.NE.OR P0, PT, R5, RZ, !P0 ;  /* 0x000000ff0500720c */ /* 0x000fe20004705670 */
[----:B------:R-:W-:Y:S02]  /*bf70*/  IMAD.MOV.U32 R5, RZ, RZ, 0x1 ;  /* 0x00000001ff057424 */ /* 0x000fe400078e00ff */
[----:B-1----:R-:W-:-:S04]  /*bf80*/  IMAD.SHL.U32 R16, R3, 0x100, RZ ;  /* 0x0000010003107824 */ /* 0x002fc800078e00ff */
[----:B------:R-:W-:-:S04]  /*bf90*/  IMAD.HI.U32 R3, R16, UR4, RZ ;  /* 0x0000000410037c27 */ /* 0x000fc8000f8e00ff */
[----:B--2---:R-:W-:Y:S01]  /*bfa0*/  IMAD.SHL.U32 R18, R10, 0x40, RZ ;  /* 0x000000400a127824 */ /* 0x004fe200078e00ff */
[----:B------:R-:W-:-:S07]  /*bfb0*/  SHF.R.U32.HI R3, RZ, UR5, R3 ;  /* 0x00000005ff037c19 */ /* 0x000fce0008011603 */
.L_x_246:
[----:B0----5:R-:W0:Y:S01]  /*bfc0*/  S2R R11, SR_CgaCtaId ;  /* 0x00000000000b7919 */ /* 0x021e220000008800 */
[----:B------:R-:W-:-:S04]  /*bfd0*/  MOV R10, 0x400 ;  /* 0x00000400000a7802 */ /* 0x000fc80000000f00 */
[----:B0-----:R-:W-:Y:S02]  /*bfe0*/  LEA R19, R11, R10, 0x18 ;  /* 0x0000000a0b137211 */ /* 0x001fe400078ec0ff */
[----:B------:R-:W-:-:S03]  /*bff0*/  SHF.L.U32 R10, R5, 0x1f, RZ ;  /* 0x0000001f050a7819 */ /* 0x000fc600000006ff */
[----:B------:R-:W-:-:S07]  /*c000*/  IMAD R17, R4, 0x8, R19 ;  /* 0x0000000804117824 */ /* 0x000fce00078e0213 */
.L_x_243:
[----:B0-----:R0:W1:Y:S02]  /*c010*/  SYNCS.PHASECHK.TRANS64.TRYWAIT P2, [R17+URZ+0x32028], R10 ;  /* 0x0320280a110075a7 */ /* 0x001064000804017f */
[----:B-1----:R-:W-:Y:S05]  /*c020*/  @!P2 NANOSLEEP.SYNCS 0x989680 ;  /* 0x009896800000a95d */ /* 0x002fea0003900000 */
[----:B------:R-:W1:Y:S02]  /*c030*/  @!P2 SYNCS.PHASECHK.TRANS64 P2, [R17+URZ+0x32028], R10 ;  /* 0x0320280a1100a5a7 */ /* 0x000e64000804007f */
[----:B-1----:R-:W-:Y:S05]  /*c040*/  @!P2 BRA `(.L_x_243) ;  /* 0xfffffffc00f0a947 */ /* 0x002fea000383ffff */
[----:B0-----:R-:W0:Y:S02]  /*c050*/  @!P1 LDC R10, c[0x0][0x580] ;  /* 0x00016000ff0a9b82 */ /* 0x001e240000000800 */
[----:B0-----:R0:W-:Y:S02]  /*c060*/  @!P1 SYNCS.ARRIVE.TRANS64 RZ, [R17+URZ+0x32000], R10 ;  /* 0x0320000a11ff99a7 */ /* 0x0011e4000800003f */
[----:B0-----:R-:W-:-:S04]  /*c070*/  PRMT R10, R20, 0x9910, RZ ;  /* 0x00009910140a7816 */ /* 0x001fc800000000ff */
[----:B------:R-:W-:-:S13]  /*c080*/  ISETP.NE.AND P2, PT, R10, 0x2, PT ;  /* 0x000000020a00780c */ /* 0x000fda0003f45270 */
[----:B------:R-:W-:Y:S05]  /*c090*/  @P2 BRA `(.L_x_244) ;  /* 0x0000000000042947 */ /* 0x000fea0003800000 */
[----:B------:R-:W-:Y:S01]  /*c0a0*/  BPT.TRAP 0x1 ;  /* 0x000000040000795c */ /* 0x000fe20000300000 */
.L_x_244:
[----:B------:R-:W-:Y:S05]  /*c0b0*/  @P0 BRA `(.L_x_245) ;  /* 0x0000000000040947 */ /* 0x000fea0003800000 */
[----:B------:R-:W-:Y:S01]  /*c0c0*/  BPT.TRAP 0x1 ;  /* 0x000000040000795c */ /* 0x000fe20000300000 */
.L_x_245:
[----:B------:R-:W0:Y:S01]  /*c0d0*/  LDC R13, c[0x0][0x380] ;  /* 0x0000e000ff0d7b82 */ /* 0x000e220000000800 */
[----:B------:R-:W-:Y:S01]  /*c0e0*/  R2UR UR4, R3 ;  /* 0x00000000030472ca */ /* 0x000fe200000e0000 */
[----:B------:R-:W-:Y:S01]  /*c0f0*/  ULDC UR14, c[0x0][0x38c] ;  /* 0x0000e300000e7ab9 */ /* 0x000fe20000000800 */
[----:B------:R-:W-:Y:S01]  /*c100*/  R2UR UR13, R16 ;  /* 0x00000000100d72ca */ /* 0x000fe200000e0000 */
[----:B------:R-:W-:Y:S01]  /*c110*/  UISETP.NE.AND UP0, UPT, UR14, 0x1, UPT ;  /* 0x000000010e00788c */ /* 0x000fe2000bf05270 */
[C---:B------:R-:W-:Y:S01]  /*c120*/  R2UR UR18, R8.reuse ;  /* 0x00000000081272ca */ /* 0x040fe200000e0000 */
[----:B------:R-:W-:Y:S01]  /*c130*/  VIADD R8, R8, 0x1 ;  /* 0x0000000108087836 */ /* 0x000fe20000000000 */
[----:B------:R-:W-:Y:S01]  /*c140*/  ULDC UR24, c[0x0][0x398] ;  /* 0x0000e60000187ab9 */ /* 0x000fe20000000800 */
[----:B------:R-:W1:Y:S01]  /*c150*/  LDC.64 R10, c[0x0][0x3f8] ;  /* 0x0000fe00ff0a7b82 */ /* 0x000e620000000a00 */
[----:B------:R-:W-:Y:S01]  /*c160*/  R2UR UR16, R4 ;  /* 0x00000000041072ca */ /* 0x000fe200000e0000 */
[----:B------:R-:W-:Y:S01]  /*c170*/  ULDC UR12, c[0x0][0x3ec] ;  /* 0x0000fb00000c7ab9 */ /* 0x000fe20000000800 */
[----:B------:R-:W-:Y:S01]  /*c180*/  R2UR UR17, R17 ;  /* 0x00000000111172ca */ /* 0x000fe200000e0000 */
[----:B------:R-:W-:Y:S01]  /*c190*/  VIADD R21, R21, 0xffffffff ;  /* 0xffffffff15157836 */ /* 0x000fe20000000000 */
[----:B------:R-:W-:Y:S01]  /*c1a0*/  ULDC.64 UR28, c[0x0][0x198] ;  /* 0x00006600001c7ab9 */ /* 0x000fe20000000a00 */
[----:B------:R-:W-:Y:S01]  /*c1b0*/  ULDC.64 UR20, c[0x0][0x3f0] ;  /* 0x0000fc0000147ab9 */ /* 0x000fe20000000a00 */
[----:B------:R-:W-:Y:S01]  /*c1c0*/  @UP0 ULDC.64 UR8, c[0x0][0x390] ;  /* 0x0000e40000080ab9 */ /* 0x000fe20000000a00 */
[----:B---34-:R-:W1:Y:S01]  /*c1d0*/  LDC.64 R14, c[0x0][0x3d0] ;  /* 0x0000f400ff0e7b82 */ /* 0x018e620000000a00 */
[----:B------:R-:W-:Y:S01]  /*c1e0*/  ISETP.GT.AND P6, PT, R21, 0x1, PT ;  /* 0x000000011500780c */ /* 0x000fe20003fc4270 */
[----:B------:R-:W-:Y:S01]  /*c1f0*/  USHF.L.U32 UR18, UR18, 0x6, URZ ;  /* 0x0000000612127899 */ /* 0x000fe2000800063f */
[----:B------:R-:W-:Y:S01]  /*c200*/  UMOV UR26, 0x0 ;  /* 0x00000000001a7882 */ /* 0x000fe20000000000 */
[----:B------:R-:W-:-:S04]  /*c210*/  UMOV UR27, 0x10000000 ;  /* 0x10000000001b7882 */ /* 0x000fc80000000000 */
[----:B------:R-:W2:Y:S01]  /*c220*/  LDC R12, c[0x0][0x400] ;  /* 0x00010000ff0c7b82 */ /* 0x000ea20000000800 */
[----:B0-----:R-:W-:Y:S01]  /*c230*/  ISETP.NE.AND P2, PT, R13, 0x1, PT ;  /* 0x000000010d00780c */ /* 0x001fe20003f45270 */
[----:B------:R-:W-:-:S12]  /*c240*/  UIADD3 UR17, UR17, 0x32000, URZ ;  /* 0x0003200011117890 */ /* 0x000fd8000fffe03f */
[----:B------:R-:W-:Y:S01]  /*c250*/  @P2 IMAD.U32 R22, RZ, RZ, UR4 ;  /* 0x00000004ff162e24 */ /* 0x000fe2000f8e00ff */
[----:B------:R-:W-:Y:S01]  /*c260*/  ULDC.64 UR4, c[0x0][0x3c8] ;  /* 0x0000f20000047ab9 */ /* 0x000fe20000000a00 */
[----:B-1----:R-:W-:Y:S02]  /*c270*/  IMAD R11, R7, R14, R11 ;  /* 0x0000000e070b7224 */ /* 0x002fe400078e020b */
[----:B------:R-:W-:Y:S01]  /*c280*/  IMAD R10, R9, UR5, R10 ;  /* 0x00000005090a7c24 */ /* 0x000fe2000f8e020a */
[----:B------:R-:W-:Y:S02]  /*c290*/  @P2 R2UR UR13, R22 ;  /* 0x00000000160d22ca */ /* 0x000fe400000e0000 */
[----:B------:R-:W-:Y:S01]  /*c2a0*/  ISETP.NE.AND P2, PT, R8, UR15, PT ;  /* 0x0000000f08007c0c */ /* 0x000fe2000bf45270 */
[----:B------:R-:W-:Y:S02]  /*c2b0*/  IMAD.U32 R11, R11, 0x20, R10 ;  /* 0x000000200b0b7824 */ /* 0x000fe400078e000a */
[----:B--2---:R-:W-:Y:S01]  /*c2c0*/  IMAD R12, R6, R15, R12 ;  /* 0x0000000f060c7224 */ /* 0x004fe200078e020c */
[----:B------:R-:W-:Y:S01]  /*c2d0*/  SEL R8, R8, RZ, P2 ;  /* 0x000000ff08087207 */ /* 0x000fe20001000000 */
[----:B------:R-:W0:Y:S02]  /*c2e0*/  LDC.64 R14, c[0x0][0x3e0] ;  /* 0x0000f800ff0e7b82 */ /* 0x000e240000000a00 */
[----:B------:R-:W-:-:S04]  /*c2f0*/  IMAD.U32 R11, R12, 0x400, R11 ;  /* 0x000004000c0b7824 */ /* 0x000fc800078e000b */
[----:B------:R-:W-:Y:S01]  /*c300*/  UIMAD.WIDE.U32 UR6, UR13, UR8, URZ ;  /* 0x000000080d0672a5 */ /* 0x000fe2000f8e003f */
[----:B------:R-:W-:Y:S01]  /*c310*/  R2UR UR25, R11 ;  /* 0x000000000b1972ca */ /* 0x000fe200000e0000 */
[----:B------:R-:W-:Y:S01]  /*c320*/  UIADD3 UR6, -UR13, URZ, URZ ;  /* 0x0000003f0d067290 */ /* 0x000fe2000fffe13f */
[----:B------:R-:W-:Y:S01]  /*c330*/  VIADD R11, R6, 0x1 ;  /* 0x00000001060b7836 */ /* 0x000fe20000000000 */
[----:B------:R-:W-:Y:S01]  /*c340*/  UMOV UR5, UR13 ;  /* 0x0000000d00057c82 */ /* 0x000fe20008000000 */
[----:B------:R-:W-:Y:S02]  /*c350*/  @UP0 USHF.R.U32.HI UR5, URZ, UR9, UR7 ;  /* 0x000000093f050299 */ /* 0x000fe40008011607 */
[----:B------:R-:W-:Y:S01]  /*c360*/  UISETP.NE.AND UP0, UPT, UR24, 0x1, UPT ;  /* 0x000000011800788c */ /* 0x000fe2000bf05270 */
[----:B------:R-:W-:Y:S01]  /*c370*/  IMAD R10, R13, UR6, R16 ;  /* 0x000000060d0a7c24 */ /* 0x000fe2000f8e0210 */
[----:B------:R-:W-:Y:S01]  /*c380*/  R2UR UR7, R19 ;  /* 0x00000000130772ca */ /* 0x000fe200000e0000 */
[----:B------:R-:W-:Y:S01]  /*c390*/  VIADD R13, R9, 0x1 ;  /* 0x00000001090d7836 */ /* 0x000fe20000000000 */
[----:B------:R-:W-:Y:S01]  /*c3a0*/  ULDC.64 UR8, c[0x0][0x3c0] ;  /* 0x0000f00000087ab9 */ /* 0x000fe20000000a00 */
[----:B------:R-:W-:Y:S01]  /*c3b0*/  @P2 IMAD.MOV R13, RZ, RZ, R9 ;  /* 0x000000ffff0d2224 */ /* 0x000fe200078e0209 */
[----:B------:R-:W-:Y:S01]  /*c3c0*/  R2UR UR19, R10 ;  /* 0x000000000a1372ca */ /* 0x000fe200000e0000 */
[C---:B------:R-:W-:Y:S01]  /*c3d0*/  IMAD R19, R4.reuse, 0x2000, R19 ;  /* 0x0000200004137824 */ /* 0x040fe200078e0213 */
[----:B------:R-:W-:Y:S01]  /*c3e0*/  UMOV UR22, UR5 ;  /* 0x0000000500167c82 */ /* 0x000fe20008000000 */
[----:B------:R-:W-:Y:S01]  /*c3f0*/  VIADD R10, R7, 0x1 ;  /* 0x00000001070a7836 */ /* 0x000fe20000000000 */
[----:B------:R-:W-:Y:S01]  /*c400*/  UIADD3 UR6, UP1, UR28, 0xf0, URZ ;  /* 0x000000f01c067890 */ /* 0x000fe2000ff3e03f */
[----:B0-----:R-:W-:Y:S01]  /*c410*/  ISETP.NE.AND P3, PT, R13, R14, PT ;  /* 0x0000000e0d00720c */ /* 0x001fe20003f65270 */
[----:B------:R-:W-:Y:S01]  /*c420*/  @UP0 ULDC UR10, c[0x0][0x39c] ;  /* 0x0000e700000a0ab9 */ /* 0x000fe20000000800 */
[----:B------:R-:W-:Y:S01]  /*c430*/  @UP0 ULDC UR30, c[0x0][0x3a0] ;  /* 0x0000e800001e0ab9 */ /* 0x000fe20000000800 */
[----:B------:R-:W-:Y:S01]  /*c440*/  UIMAD.WIDE.U32 UR10, UR5, UR10, URZ ;  /* 0x0000000a050a72a5 */ /* 0x000fe2000f8e003f */
[----:B------:R-:W-:Y:S01]  /*c450*/  R2UR UR23, R19 ;  /* 0x00000000131772ca */ /* 0x000fe200000e0000 */
[----:B------:R-:W-:Y:S01]  /*c460*/  ULEA UR16, UR16, UR7, 0xf ;  /* 0x0000000710107291 */ /* 0x000fe2000f8e783f */
[----:B------:R-:W-:Y:S01]  /*c470*/  VIADD R4, R4, 0x1 ;  /* 0x0000000104047836 */ /* 0x000fe20000000000 */
[----:B------:R-:W-:-:S02]  /*c480*/  @UP0 USHF.R.U32.HI UR22, URZ, UR30, UR11 ;  /* 0x0000001e3f160299 */ /* 0x000fc4000801160b */
[----:B------:R-:W-:Y:S01]  /*c490*/  UIMAD UR19, UR19, UR8, UR12 ;  /* 0x00000008131372a4 */ /* 0x000fe2000f8e020c */
[----:B------:R-:W-:Y:S01]  /*c4a0*/  R2UR UR12, R9 ;  /* 0x00000000090c72ca */ /* 0x000fe200000e0000 */
[----:B------:R-:W-:Y:S01]  /*c4b0*/  UIADD3 UR7, -UR5, URZ, URZ ;  /* 0x0000003f05077290 */ /* 0x000fe2000fffe13f */
[----:B------:R-:W-:Y:S01]  /*c4c0*/  R2UR UR10, R18 ;  /* 0x00000000120a72ca */ /* 0x000fe200000e0000 */
[----:B------:R-:W-:Y:S01]  /*c4d0*/  UIADD3 UR8, -UR22, URZ, URZ ;  /* 0x0000003f16087290 */ /* 0x000fe2000fffe13f */
[----:B------:R-:W-:Y:S01]  /*c4e0*/  @P3 IMAD.MOV R10, RZ, RZ, R7 ;  /* 0x000000ffff0a3224 */ /* 0x000fe200078e0207 */
[----:B------:R-:W-:Y:S01]  /*c4f0*/  UIMAD UR7, UR14, UR7, UR13 ;  /* 0x000000070e0772a4 */ /* 0x000fe2000f8e020d */
[----:B------:R-:W-:Y:S01]  /*c500*/  R2UR UR13, R7 ;  /* 0x00000000070d72ca */ /* 0x000fe200000e0000 */
[----:B------:R-:W-:Y:S01]  /*c510*/  UIMAD UR5, UR24, UR8, UR5 ;  /* 0x00000008180572a4 */ /* 0x000fe2000f8e0205 */
[----:B------:R-:W-:Y:S01]  /*c520*/  R2UR UR14, R6 ;  /* 0x00000000060e72ca */ /* 0x000fe200000e0000 */
[----:B------:R-:W-:Y:S01]  /*c530*/  UIADD3 UR28, UP2, UR28, 0x270, URZ ;  /* 0x000002701c1c7890 */ /* 0x000fe2000ff5e03f */
[----:B------:R-:W-:Y:S01]  /*c540*/  ISETP.NE.AND P4, PT, R10, R15, PT ;  /* 0x0000000f0a00720c */ /* 0x000fe20003f85270 */
[----:B------:R-:W-:Y:S01]  /*c550*/  UIMAD UR20, UR7, UR9, UR20 ;  /* 0x00000009071472a4 */ /* 0x000fe2000f8e0214 */
[C---:B------:R-:W-:Y:S01]  /*c560*/  ISETP.NE.AND P5, PT, R4.reuse, 0x5, PT ;  /* 0x000000050400780c */ /* 0x040fe20003fa5270 */
[----:B------:R-:W-:Y:S01]  /*c570*/  UIMAD UR21, UR5, UR4, UR21 ;  /* 0x00000004051572a4 */ /* 0x000fe2000f8e0215 */
[----:B------:R-:W-:Y:S01]  /*c580*/  SEL R9, R13, RZ, P3 ;  /* 0x000000ff0d097207 */ /* 0x000fe20001800000 */
[----:B------:R-:W-:Y:S01]  /*c590*/  UIADD3.X UR7, URZ, UR29, URZ, UP1, !UPT ;  /* 0x0000001d3f077290 */ /* 0x000fe20008ffe43f */
[----:B------:R-:W-:Y:S01]  /*c5a0*/  SEL R12, RZ, 0x1, P5 ;  /* 0x00000001ff0c7807 */ /* 0x000fe20002800000 */
[----:B------:R-:W-:Y:S01]  /*c5b0*/  UPRMT UR4, UR25, 0x5410, URZ ;  /* 0x0000541019047896 */ /* 0x000fe2000800003f */
[----:B------:R-:W-:Y:S01]  /*c5c0*/  SEL R4, R4, RZ, P5 ;  /* 0x000000ff04047207 */ /* 0x000fe20002800000 */
[----:B------:R-:W-:Y:S01]  /*c5d0*/  UIADD3 UR8, UR23, 0x28000, URZ ;  /* 0x0002800017087890 */ /* 0x000fe2000fffe03f */
[----:B------:R-:W-:Y:S01]  /*c5e0*/  LOP3.LUT R5, R5, R12, RZ, 0x3c, !PT ;  /* 0x0000000c05057212 */ /* 0x000fe200078e3cff */
[----:B------:R-:W-:Y:S01]  /*c5f0*/  UIADD3.X UR29, URZ, UR29, URZ, UP2, !UPT ;  /* 0x0000001d3f1d7290 */ /* 0x000fe200097fe43f */
[----:B------:R-:W-:Y:S01]  /*c600*/  SEL R7, R10, RZ, P4 ;  /* 0x000000ff0a077207 */ /* 0x000fe20002000000 */
[----:B------:R-:W-:Y:S01]  /*c610*/  UMOV UR9, UR17 ;  /* 0x0000001100097c82 */ /* 0x000fe20008000000 */
[----:B------:R-:W-:Y:S01]  /*c620*/  UMOV UR11, UR18 ;  /* 0x00000012000b7c82 */ /* 0x000fe20008000000 */
[----:B------:R-:W-:Y:S01]  /*c630*/  @P4 IMAD.MOV R11, RZ, RZ, R6 ;  /* 0x000000ffff0b4224 */ /* 0x000fe200078e0206 */
[----:B------:R1:W-:Y:S03]  /*c640*/  UTMALDG.5D.IM2COL [UR16], [UR6], UR4 ;  /* 0x00000010060073b4 */ /* 0x0003e60008060004 */
[----:B------:R-:W-:Y:S01]  /*c650*/  IMAD.MOV.U32 R6, RZ, RZ, R11 ;  /* 0x000000ffff067224 */ /* 0x000fe200078e000b */
[----:B------:R1:W-:Y:S02]  /*c660*/  UTMALDG.5D [UR8], [UR28], desc[UR26] ;  /* 0x00001a081c0075b4 */ /* 0x0003e40008021000 */
[----:B-1----:R-:W-:Y:S05]  /*c670*/  @P6 BRA `(.L_x_246) ;  /* 0xfffffff800506947 */ /* 0x002fea000383ffff */
.L_x_242:
[----:B------:R-:W-:Y:S01]  /*c680*/  ISETP.GE.U32.AND P2, PT, R2, 0x5, PT ;  /* 0x000000050200780c */ /* 0x000fe20003f46070 */
[----:B------:R-:W-:Y:S05]  /*c690*/  WARPSYNC.ALL ;  /* 0x0000000000007948 */ /* 0x000fea0003800000 */
[----:B------:R-:W-:-:S07]  /*c6a0*/  ELECT P1, URZ, PT ;  /* 0x00000000003f782f */ /* 0x000fce0003820000 */
[----:B------:R-:W-:-:S05]  /*c6b0*/  @P2 IMAD.WIDE.U32 R4, R2, -0x33333333, RZ ;  /* 0xcccccccd02042825 */ /* 0x000fca00078e00ff */
[----:B------:R-:W-:-:S04]  /*c6c0*/  @P2 SHF.R.U32.HI R3, RZ, 0x2, R5 ;  /* 0x00000002ff032819 */ /* 0x000fc80000011605 */
[----:B------:R-:W-:-:S04]  /*c6d0*/  @P2 LOP3.LUT R3, R3, 0x1, RZ, 0xc0, !PT ;  /* 0x0000000103032812 */ /* 0x000fc800078ec0ff */
[----:B------:R-:W-:Y:S01]  /*c6e0*/  @P2 ISETP.NE.U32.AND P0, PT, R3, 0x1, PT ;  /* 0x000000010300280c */ /* 0x000fe20003f05070 */
[----:B------:R-:W-:-:S12]  /*c6f0*/  @!P1 EXIT ;  /* 0x000000000000994d */ /* 0x000fd80003800000 */
[----:B------:R-:W-:Y:S02]  /*c700*/  LOP3.LUT R0, R0, 0x2, RZ, 0xfc, !PT ;  /* 0x0000000200007812 */ /* 0x000fe400078efcff */
[----:B------:R-:W-:Y:S02]  /*c710*/  @P2 ISETP.NE.U32.AND.EX P0, PT, RZ, RZ, PT, P0 ;  /* 0x000000ffff00220c */ /* 0x000fe40003f05100 */
[----:B------:R-:W-:Y:S01]  /*c720*/  ISETP.NE.AND P1, PT, R0, 0x3, PT ;  /* 0x000000030000780c */ /* 0x000fe20003f25270 */
[----:B------:R-:W-:Y:S01]  /*c730*/  IMAD.MOV.U32 R0, RZ, RZ, 0x1 ;  /* 0x00000001ff007424 */ /* 0x000fe200078e00ff */
[----:B------:R-:W-:-:S11]  /*c740*/  @P2 SEL R0, RZ, 0x1, !P0 ;  /* 0x00000001ff002807 */ /* 0x000fd60004000000 */
[----:B------:R-:W-:Y:S05]  /*c750*/  @!P1 BRA `(.L_x_247) ;  /* 0x0000000000049947 */ /* 0x000fea0003800000 */
[----:B------:R-:W-:Y:S01]  /*c760*/  BPT.TRAP 0x1 ;  /* 0x000000040000795c */ /* 0x000fe20000300000 */
.L_x_247:
[----:B------:R-:W1:Y:S01]  /*c770*/  S2R R6, SR_CgaCtaId ;  /* 0x0000000000067919 */ /* 0x000e620000008800 */
[----:B------:R-:W-:Y:S01]  /*c780*/  IMAD.WIDE.U32 R4, R2, -0x33333333, RZ ;  /* 0xcccccccd02047825 */ /* 0x000fe200078e00ff */
[----:B------:R-:W-:-:S04]  /*c790*/  MOV R3, 0x400 ;  /* 0x0000040000037802 */ /* 0x000fc80000000f00 */
[----:B------:R-:W-:-:S05]  /*c7a0*/  SHF.R.U32.HI R5, RZ, 0x2, R5 ;  /* 0x00000002ff057819 */ /* 0x000fca0000011605 */
[----:B------:R-:W-:Y:S01]  /*c7b0*/  IMAD R2, R5, -0x5, R2 ;  /* 0xfffffffb05027824 */ /* 0x000fe200078e0202 */
[----:B------:R-:W-:Y:S02]  /*c7c0*/  SHF.L.U32 R5, R0, 0x1f, RZ ;  /* 0x0000001f00057819 */ /* 0x000fe400000006ff */
[----:B-1----:R-:W-:-:S05]  /*c7d0*/  LEA R3, R6, R3, 0x18 ;  /* 0x0000000306037211 */ /* 0x002fca00078ec0ff */
[----:B------:R-:W-:-:S04]  /*c7e0*/  VIADD R3, R3, 0x32028 ;  /* 0x0003202803037836 */ /* 0x000fc80000000000 */
[----:B------:R-:W-:-:S07]  /*c7f0*/  IMAD R4, R2, 0x8, R3 ;  /* 0x0000000802047824 */ /* 0x000fce00078e0203 */
.L_x_248:
[----:B-1----:R1:W2:Y:S02]  /*c800*/  SYNCS.PHASECHK.TRANS64.TRYWAIT P0, [R4+URZ], R5 ;  /* 0x00000005040075a7 */ /* 0x0022a4000800017f */
[----:B--2---:R-:W-:Y:S05]  /*c810*/  @!P0 NANOSLEEP.SYNCS 0x989680 ;  /* 0x009896800000895d */ /* 0x004fea0003900000 */
[----:B------:R-:W2:Y:S02]  /*c820*/  @!P0 SYNCS.PHASECHK.TRANS64 P0, [R4+URZ], R5 ;  /* 0x00000005040085a7 */ /* 0x000ea4000800007f */
[----:B--2---:R-:W-:Y:S05]  /*c830*/  @!P0 BRA `(.L_x_248) ;  /* 0xfffffffc00f08947 */ /* 0x004fea000383ffff */
[----:B------:R-:W-:-:S05]  /*c840*/  VIADD R2, R2, 0x1 ;  /* 0x0000000102027836 */ /* 0x000fca0000000000 */
[----:B------:R-:W-:-:S04]  /*c850*/  ISETP.NE.AND P0, PT, R2, 0x5, PT ;  /* 0x000000050200780c */ /* 0x000fc80003f05270 */
[----:B-1----:R-:W-:Y:S02]  /*c860*/  SEL R5, RZ, 0x1, P0 ;  /* 0x00000001ff057807 */ /* 0x002fe40000000000 */
[----:B------:R-:W-:Y:S02]  /*c870*/  SEL R2, R2, RZ, P0 ;  /* 0x000000ff02027207 */ /* 0x000fe40000000000 */
[----:B------:R-:W-:-:S03]  /*c880*/  LOP3.LUT R7, R0, R5, RZ, 0x3c, !PT ;  /* 0x0000000500077212 */ /* 0x000fc600078e3cff */
[----:B------:R-:W-:Y:S01]  /*c890*/  IMAD R0, R2, 0x8, R3 ;  /* 0x0000000802007824 */ /* 0x000fe200078e0203 */
[----:B------:R-:W-:-:S07]  /*c8a0*/  SHF.L.U32 R5, R7, 0x1f, RZ ;  /* 0x0000001f07057819 */ /* 0x000fce00000006ff */
.L_x_249:
        /* <DEDUP_REMOVED lines=11> */
.L_x_250:
        /* <DEDUP_REMOVED lines=11> */
.L_x_251:
        /* <DEDUP_REMOVED lines=11> */
.L_x_252:
[----:B-1----:R1:W2:Y:S02]  /*cac0*/  SYNCS.PHASECHK.TRANS64.TRYWAIT P0, [R2+URZ], R3 ;  /* 0x00000003020075a7 */ /* 0x0022a4000800017f */
[----:B--2---:R-:W-:Y:S05]  /*cad0*/  @!P0 NANOSLEEP.SYNCS 0x989680 ;  /* 0x009896800000895d */ /* 0x004fea0003900000 */
[----:B------:R-:W2:Y:S02]  /*cae0*/  @!P0 SYNCS.PHASECHK.TRANS64 P0, [R2+URZ], R3 ;  /* 0x00000003020085a7 */ /* 0x000ea4000800007f */
[----:B--2---:R-:W-:Y:S05]  /*caf0*/  @P0 EXIT ;  /* 0x000000000000094d */ /* 0x004fea0003800000 */
[----:B------:R-:W-:Y:S05]  /*cb00*/  BRA `(.L_x_252) ;  /* 0xfffffffc00ec7947 */ /* 0x000fea000383ffff */
.L_x_253:
[----:B------:R-:W-:-:S00]  /*cb10*/  BRA `(.L_x_253) ;  /* 0xfffffffc00fc7947 */ /* 0x000fc0000383ffff */
[----:B------:R-:W-:-:S00]  /*cb20*/  NOP ;  /* 0x0000000000007918 */ /* 0x000fc00000000000 */
        /* <DEDUP_REMOVED lines=13> */
.L_x_254:


//--------------------- .nv.shared._ZN7cutlass13device_kernelINS_4conv6kernel13ConvUniversalINS1_16ConvProblemShapeILNS1_8OperatorE1ELi3EEENS1_10collective14CollectiveConvINS1_46MainloopSm90TmaGmmaWarpSpecializedImplicitGemmILS5_1ELi5ELi3EN4cute5tupleIJNSA_1CILi1EEESD_SD_EEENS1_36KernelImplicitTmaWarpSpecializedSm90ELi1EEENSB_IJNSC_ILi256EEENSC_ILi64EEENSB_IJSI_EEEEEENS_6half_tESL_NSA_8TiledMMAINSA_8MMA_AtomIJNSA_4SM904GMMA25MMA_64x64x16_F32F16F16_SSILNSP_5MajorE0ELSR_1ELNSP_7ScaleInE1ELSS_1EEEEEENSA_6LayoutISE_NSB_IJNSC_ILi0EEESW_SW_EEEEENSB_IJNSA_10UnderscoreESZ_SZ_EEEEENS7_6detail26Sm90ImplicitGemmTileTraitsINSA_20SM90_TMA_LOAD_IM2COLENSA_14ComposedLayoutINSA_7SwizzleILi3ELi4ELi3EEENSA_18smem_ptr_flag_bitsILi16EEENSV_INSB_IJNSB_IJNSC_ILi8EEENSC_ILi32EEEEEENSB_IJSI_SD_EEENSB_IJSD_NSC_ILi5EEEEEEEEENSB_IJNSB_IJSI_NSC_ILi512EEEEEENSB_IJSD_SW_EEENSB_IJSW_NSC_ILi16384EEEEEEEEEEEEEvEENS13_INSA_13SM90_TMA_LOADENS15_IS17_S19_NSV_INSB_IJS1D_NSB_IJS1A_S1A_EEES1F_EEENSB_IJS1J_S1I_NSB_IJSW_NSC_ILi4096EEEEEEEEEEEEEvEEEENS_8epilogue10collective6detail29Sm90TmaWarpSpecializedAdapterINS21_15DefaultEpilogueISL_NSB_IJNSB_IJllllEEESD_SW_EEES26_NS20_6thread17LinearCombinationISL_Li1EffLNS27_9ScaleType4KindE0ELNS_15FloatRoundStyleE2ESL_EENS_4gemm15EpilogueDefaultEEEEEvvEEEEvNT_6ParamsE --------------------------
	.section	.nv.shared._ZN7cutlass13device_kernelINS_4conv6kernel13ConvUniversalINS1_16ConvProblemShapeILNS1_8OperatorE1ELi3EEENS1_10collective14CollectiveConvINS1_46MainloopSm90TmaGmmaWarpSpecializedImplicitGemmILS5_1ELi5ELi3EN4cute5tupleIJNSA_1CILi1EEESD_SD_EEENS1_36KernelImplicitTmaWarpSpecializedSm90ELi1EEENSB_IJNSC_ILi256EEENSC_ILi64EEENSB_IJSI_EEEEEENS_6half_tESL_NSA_8TiledMMAINSA_8MMA_AtomIJNSA_4SM904GMMA25MMA_64x64x16_F32F16F16_SSILNSP_5MajorE0ELSR_1ELNSP_7ScaleInE1ELSS_1EEEEEENSA_6LayoutISE_NSB_IJNSC_ILi0EEESW_SW_EEEEENSB_IJNSA_10UnderscoreESZ_SZ_EEEEENS7_6detail26Sm90ImplicitGemmTileTraitsINSA_20SM90_TMA_LOAD_IM2COLENSA_14ComposedLayoutINSA_7SwizzleILi3ELi4ELi3EEENSA_18smem_ptr_flag_bitsILi16EEENSV_INSB_IJNSB_IJNSC_ILi8EEENSC_ILi32EEEEEENSB_IJSI_SD_EEENSB_IJSD_NSC_ILi5EEEEEEEEENSB_IJNSB_IJSI_NSC_ILi512EEEEEENSB_IJSD_SW_EEENSB_IJSW_NSC_ILi16384EEEEEEEEEEEEEvEENS13_INSA_13SM90_TMA_LOADENS15_IS17_S19_NSV_INSB_IJS1D_NSB_IJS1A_S1A_EEES1F_EEENSB_IJS1J_S1I_NSB_IJSW_NSC_ILi4096EEEEEEEEEEEEEvEEEENS_8epilogue10collective6detail29Sm90TmaWarpSpecializedAdapterINS21_15DefaultEpilogueISL_NSB_IJNSB_IJllllEEESD_SW_EEES26_NS20_6thread17LinearCombinationISL_Li1EffLNS27_9ScaleType4KindE0ELNS_15FloatRoundStyleE2ESL_EENS_4gemm15EpilogueDefaultEEEEEvvEEEEvNT_6ParamsE,"aw",@nobits
	.sectionflags	@""
	.align	16
	.zero		1024


//--------------------- .nv.shared.reserved.0     --------------------------
	.section	.nv.shared.reserved.0,"aw",@nobits
	.weak		__nv_reservedSMEM_offset_0_alias
	.size		__nv_reservedSMEM_offset_0_alias, 0, 0
	.other		__nv_reservedSMEM_offset_0_alias,@"STO_CUDA_RESERVED_SHARED STV_DEFAULT"
__nv_reservedSMEM_offset_0_alias:
	.zero		0


//--------------------- .nv.global                --------------------------
	.section	.nv.global,"aw",@nobits
.nv.global:
	.type		_ZN39_INTERNAL_da7a845c_4_k_cu_4375b4ac_29154cute1_E,@object
	.size		_ZN39_INTERNAL_da7a845c_4_k_cu_4375b4ac_29154cute1_E,(_ZN39_INTERNAL_da7a845c_4_k_cu_4375b4ac_29154cuda3std3__45__cpo6cbeginE - _ZN39_INTERNAL_da7a845c_4_k_cu_4375b4ac_29154cute1_E)
_ZN39_INTERNAL_da7a845c_4_k_cu_4375b4ac_29154cute1_E:
	.zero		1
	.type		_ZN39_INTERNAL_da7a845c_4_k_cu_4375b4ac_29154cuda3std3__45__cpo6cbeginE,@object
	.size		_ZN39_INTERNAL_da7a845c_4_k_cu_4375b4ac_29154cuda3std3__45__cpo6cbeginE,(_ZN39_INTERNAL_da7a845c_4_k_cu_4375b4ac_29154cuda3std3__48in_placeE - _ZN39_INTERNAL_da7a845c_4_k_cu_4375b4ac_29154cuda3std3__45__cpo6cbeginE)
_ZN39_INTERNAL_da7a845c_4_k_cu_4375b4ac_29154cuda3std3__45__cpo6cbeginE:
	.zero		1
	.type		_ZN39_INTERNAL_da7a845c_4_k_cu_4375b4ac_29154cuda3std3__48in_placeE,@object
	.size		_ZN39_INTERNAL_da7a845c_4_k_cu_4375b4ac_29154cuda3std3__48in_placeE,(_ZN39_INTERNAL_da7a845c_4_k_cu_4375b4ac_29154cuda3std6ranges3__45__cpo9iter_moveE - _ZN39_INTERNAL_da7a845c_4_k_cu_4375b4ac_29154cuda3std3__48in_placeE)
_ZN39_INTERNAL_da7a845c_4_k_cu_4375b4ac_29154cuda3std3__48in_placeE:
	.zero		1
	.type		_ZN39_INTERNAL_da7a845c_4_k_cu_4375b4ac_29154cuda3std6ranges3__45__cpo9iter_moveE,@object
	.size		_ZN39_INTERNAL_da7a845c_4_k_cu_4375b4ac_29154cuda3std6ranges3__45__cpo9iter_moveE,(_ZN39_INTERNAL_da7a845c_4_k_cu_4375b4ac_29154cuda3std3__45__cpo5beginE - _ZN39_INTERNAL_da7a845c_4_k_cu_4375b4ac_29154cuda3std6ranges3__45__cpo9iter_moveE)
_ZN39_INTERNAL_da7a845c_4_k_cu_4375b4ac_29154cuda3std6ranges3__45__cpo9iter_moveE:
	.zero		1
	.type		_ZN39_INTERNAL_da7a845c_4_k_cu_4375b4ac_29154cuda3std3__45__cpo5beginE,@object
	.size		_ZN39_INTERNAL_da7a845c_4_k_cu_4375b4ac_29154cuda3std3__45__cpo5beginE,(_ZN39_INTERNAL_da7a845c_4_k_cu_4375b4ac_29154cuda3std3__441_GLOBAL__N__da7a845c_4_k_cu_4375b4ac_29156ignoreE - _ZN39_INTERNAL_da7a845c_4_k_cu_4375b4ac_29154cuda3std3__45__cpo5beginE)
_ZN39_INTERNAL_da7a845c_4_k_cu_4375b4ac_29154cuda3std3__45__cpo5beginE:
	.zero		1
	.type		_ZN39_INTERNAL_da7a845c_4_k_cu_4375b4ac_29154cuda3std3__441_GLOBAL__N__da7a845c_4_k_cu_4375b4ac_29156ignoreE,@object
	.size		_ZN39_INTERNAL_da7a845c_4_k_cu_4375b4ac_29154cuda3std3__441_GLOBAL__N__da7a845c_4_k_cu_4375b4ac_29156ignoreE,(_ZN39_INTERNAL_da7a845c_4_k_cu_4375b4ac_29154cute7productE - _ZN39_INTERNAL_da7a845c_4_k_cu_4375b4ac_29154cuda3std3__441_GLOBAL__N__da7a845c_4_k_cu_4375b4ac_29156ignoreE)
_ZN39_INTERNAL_da7a845c_4_k_cu_4375b4ac_29154cuda3std3__441_GLOBAL__N__da7a845c_4_k_cu_4375b4ac_29156ignoreE:
	.zero		1
	.type		_ZN39_INTERNAL_da7a845c_4_k_cu_4375b4ac_29154cute7productE,@object
	.size		_ZN39_INTERNAL_da7a845c_4_k_cu_4375b4ac_29154cute7productE,(_ZN39_INTERNAL_da7a845c_4_k_cu_4375b4ac_29154cuda3std3__45__cpo3endE - _ZN39_INTERNAL_da7a845c_4_k_cu_4375b4ac_29154cute7productE)
_ZN39_INTERNAL_da7a845c_4_k_cu_4375b4ac_29154cute7productE:
	.zero		1
	.type		_ZN39_INTERNAL_da7a845c_4_k_cu_4375b4ac_29154cuda3std3__45__cpo3endE,@object
	.size		_ZN39_INTERNAL_da7a845c_4_k_cu_4375b4ac_29154cuda3std3__45__cpo3endE,(_ZN39_INTERNAL_da7a845c_4_k_cu_4375b4ac_29154cuda3std3__419piecewise_constructE - _ZN39_INTERNAL_da7a845c_4_k_cu_4375b4ac_29154cuda3std3__45__cpo3endE)
_ZN39_INTERNAL_da7a845c_4_k_cu_4375b4ac_29154cuda3std3__45__cpo3endE:
	.zero		1
	.type		_ZN39_INTERNAL_da7a845c_4_k_cu_4375b4ac_29154cuda3std3__419piecewise_constructE,@object
	.size		_ZN39_INTERNAL_da7a845c_4_k_cu_4375b4ac_29154cuda3std3__419piecewise_constructE,(_ZN39_INTERNAL_da7a845c_4_k_cu_4375b4ac_29154cuda3std3__45__cpo4cendE - _ZN39_INTERNAL_da7a845c_4_k_cu_4375b4ac_29154cuda3std3__419piecewise_constructE)
_ZN39_INTERNAL_da7a845c_4_k_cu_4375b4ac_29154cuda3std3__419piecewise_constructE:
	.zero		1
	.type		_ZN39_INTERNAL_da7a845c_4_k_cu_4375b4ac_29154cuda3std3__45__cpo4cendE,@object
	.size		_ZN39_INTERNAL_da7a845c_4_k_cu_4375b4ac_29154cuda3std3__45__cpo4cendE,(_ZN39_INTERNAL_da7a845c_4_k_cu_4375b4ac_29154cuda3std6ranges3__45__cpo4swapE - _ZN39_INTERNAL_da7a845c_4_k_cu_4375b4ac_29154cuda3std3__45__cpo4cendE)
_ZN39_INTERNAL_da7a845c_4_k_cu_4375b4ac_29154cuda3std3__45__cpo4cendE:
	.zero		1
	.type		_ZN39_INTERNAL_da7a845c_4_k_cu_4375b4ac_29154cuda3std6ranges3__45__cpo4swapE,@object
	.size		_ZN39_INTERNAL_da7a845c_4_k_cu_4375b4ac_29154cuda3std6ranges3__45__cpo4swapE,(.L_7 - _ZN39_INTERNAL_da7a845c_4_k_cu_4375b4ac_29154cuda3std6ranges3__45__cpo4swapE)
_ZN39_INTERNAL_da7a845c_4_k_cu_4375b4ac_29154cuda3std6ranges3__45__cpo4swapE:
	.zero		1
.L_7:


//--------------------- .nv.constant0._ZN7cutlass13device_kernelINS_4conv6kernel13ConvUniversalINS1_16ConvProblemShapeILNS1_8OperatorE1ELi3EEENS1_10collective14CollectiveConvINS1_46MainloopSm90TmaGmmaWarpSpecializedImplicitGemmILS5_1ELi5ELi3EN4cute5tupleIJNSA_1CILi1EEESD_SD_EEENS1_36KernelImplicitTmaWarpSpecializedSm90ELi1EEENSB_IJNSC_ILi256EEENSC_ILi64EEENSB_IJSI_EEEEEENS_6half_tESL_NSA_8TiledMMAINSA_8MMA_AtomIJNSA_4SM904GMMA25MMA_64x64x16_F32F16F16_SSILNSP_5MajorE0ELSR_1ELNSP_7ScaleInE1ELSS_1EEEEEENSA_6LayoutISE_NSB_IJNSC_ILi0EEESW_SW_EEEEENSB_IJNSA_10UnderscoreESZ_SZ_EEEEENS7_6detail26Sm90ImplicitGemmTileTraitsINSA_20SM90_TMA_LOAD_IM2COLENSA_14ComposedLayoutINSA_7SwizzleILi3ELi4ELi3EEENSA_18smem_ptr_flag_bitsILi16EEENSV_INSB_IJNSB_IJNSC_ILi8EEENSC_ILi32EEEEEENSB_IJSI_SD_EEENSB_IJSD_NSC_ILi5EEEEEEEEENSB_IJNSB_IJSI_NSC_ILi512EEEEEENSB_IJSD_SW_EEENSB_IJSW_NSC_ILi16384EEEEEEEEEEEEEvEENS13_INSA_13SM90_TMA_LOADENS15_IS17_S19_NSV_INSB_IJS1D_NSB_IJS1A_S1A_EEES1F_EEENSB_IJS1J_S1I_NSB_IJSW_NSC_ILi4096EEEEEEEEEEEEEvEEEENS_8epilogue10collective6detail29Sm90TmaWarpSpecializedAdapterINS21_15DefaultEpilogueISL_NSB_IJNSB_IJllllEEESD_SW_EEES26_NS20_6thread17LinearCombinationISL_Li1EffLNS27_9ScaleType4KindE0ELNS_15FloatRoundStyleE2ESL_EENS_4gemm15EpilogueDefaultEEEEEvvEEEEvNT_6ParamsE --------------------------
	.section	.nv.constant0._ZN7cutlass13device_kernelINS_4conv6kernel13ConvUniversalINS1_16ConvProblemShapeILNS1_8OperatorE1ELi3EEENS1_10collective14CollectiveConvINS1_46MainloopSm90TmaGmmaWarpSpecializedImplicitGemmILS5_1ELi5ELi3EN4cute5tupleIJNSA_1CILi1EEESD_SD_EEENS1_36KernelImplicitTmaWarpSpecializedSm90ELi1EEENSB_IJNSC_ILi256EEENSC_ILi64EEENSB_IJSI_EEEEEENS_6half_tESL_NSA_8TiledMMAINSA_8MMA_AtomIJNSA_4SM904GMMA25MMA_64x64x16_F32F16F16_SSILNSP_5MajorE0ELSR_1ELNSP_7ScaleInE1ELSS_1EEEEEENSA_6LayoutISE_NSB_IJNSC_ILi0EEESW_SW_EEEEENSB_IJNSA_10UnderscoreESZ_SZ_EEEEENS7_6detail26Sm90ImplicitGemmTileTraitsINSA_20SM90_TMA_LOAD_IM2COLENSA_14ComposedLayoutINSA_7SwizzleILi3ELi4ELi3EEENSA_18smem_ptr_flag_bitsILi16EEENSV_INSB_IJNSB_IJNSC_ILi8EEENSC_ILi32EEEEEENSB_IJSI_SD_EEENSB_IJSD_NSC_ILi5EEEEEEEEENSB_IJNSB_IJSI_NSC_ILi512EEEEEENSB_IJSD_SW_EEENSB_IJSW_NSC_ILi16384EEEEEEEEEEEEEvEENS13_INSA_13SM90_TMA_LOADENS15_IS17_S19_NSV_INSB_IJS1D_NSB_IJS1A_S1A_EEES1F_EEENSB_IJS1J_S1I_NSB_IJSW_NSC_ILi4096EEEEEEEEEEEEEvEEEENS_8epilogue10collective6detail29Sm90TmaWarpSpecializedAdapterINS21_15DefaultEpilogueISL_NSB_IJNSB_IJllllEEESD_SW_EEES26_NS20_6thread17LinearCombinationISL_Li1EffLNS27_9ScaleType4KindE0ELNS_15FloatRoundStyleE2ESL_EENS_4gemm15EpilogueDefaultEEEEEvvEEEEvNT_6ParamsE,"a",@progbits
	.sectionflags	@""
	.align	4
.nv.constant0._ZN7cutlass13device_kernelINS_4conv6kernel13ConvUniversalINS1_16ConvProblemShapeILNS1_8OperatorE1ELi3EEENS1_10collective14CollectiveConvINS1_46MainloopSm90TmaGmmaWarpSpecializedImplicitGemmILS5_1ELi5ELi3EN4cute5tupleIJNSA_1CILi1EEESD_SD_EEENS1_36KernelImplicitTmaWarpSpecializedSm90ELi1EEENSB_IJNSC_ILi256EEENSC_ILi64EEENSB_IJSI_EEEEEENS_6half_tESL_NSA_8TiledMMAINSA_8MMA_AtomIJNSA_4SM904GMMA25MMA_64x64x16_F32F16F16_SSILNSP_5MajorE0ELSR_1ELNSP_7ScaleInE1ELSS_1EEEEEENSA_6LayoutISE_NSB_IJNSC_ILi0EEESW_SW_EEEEENSB_IJNSA_10UnderscoreESZ_SZ_EEEEENS7_6detail26Sm90ImplicitGemmTileTraitsINSA_20SM90_TMA_LOAD_IM2COLENSA_14ComposedLayoutINSA_7SwizzleILi3ELi4ELi3EEENSA_18smem_ptr_flag_bitsILi16EEENSV_INSB_IJNSB_IJNSC_ILi8EEENSC_ILi32EEEEEENSB_IJSI_SD_EEENSB_IJSD_NSC_ILi5EEEEEEEEENSB_IJNSB_IJSI_NSC_ILi512EEEEEENSB_IJSD_SW_EEENSB_IJSW_NSC_ILi16384EEEEEEEEEEEEEvEENS13_INSA_13SM90_TMA_LOADENS15_IS17_S19_NSV_INSB_IJS1D_NSB_IJS1A_S1A_EEES1F_EEENSB_IJS1J_S1I_NSB_IJSW_NSC_ILi4096EEEEEEEEEEEEEvEEEENS_8epilogue10collective6detail29Sm90TmaWarpSpecializedAdapterINS21_15DefaultEpilogueISL_NSB_IJNSB_IJllllEEESD_SW_EEES26_NS20_6thread17LinearCombinationISL_Li1EffLNS27_9ScaleType4KindE0ELNS_15FloatRoundStyleE2ESL_EENS_4gemm15EpilogueDefaultEEEEEvvEEEEvNT_6ParamsE:
	.zero		1664


//--------------------- SYMBOLS --------------------------

	.type		.nv.reservedSmem.offset0,@object
	.size		.nv.reservedSmem.offset0,0x4
